// auto-generated by cutlass_sweep.gemm — config: {"arch": "sm_100", "cluster_m": 1, "cluster_n": 1, "dtype": "tf32", "dtype_b": "tf32", "layout": "nt", "stages": 0, "tile_k": 32, "tile_m": 64, "tile_n": 128}
#include "cutlass/cutlass.h"
#include "cutlass/gemm/collective/collective_builder.hpp"
#include "cutlass/gemm/device/gemm_universal_adapter.h"
#include "cutlass/gemm/kernel/gemm_universal.hpp"
#include "cutlass/epilogue/collective/collective_builder.hpp"

using ElemA = cutlass::tfloat32_t;
using ElemB = cutlass::tfloat32_t;
using ElemCD = cutlass::tfloat32_t;
using Acc  = float;
using TileShape    = cute::Shape<cute::_64, cute::_128, cute::_32>;
using ClusterShape = cute::Shape<cute::_1, cute::_1, cute::_1>;

using CollectiveEpilogue = typename cutlass::epilogue::collective::CollectiveBuilder<
    cutlass::arch::Sm100, cutlass::arch::OpClassTensorOp,
    TileShape, ClusterShape,
    cutlass::epilogue::collective::EpilogueTileAuto,
    Acc, Acc,
    ElemCD, cutlass::layout::RowMajor, 128 / cutlass::sizeof_bits<ElemCD>::value,
    ElemCD, cutlass::layout::RowMajor, 128 / cutlass::sizeof_bits<ElemCD>::value,
    cutlass::epilogue::collective::EpilogueScheduleAuto
  >::CollectiveOp;

using CollectiveMainloop = typename cutlass::gemm::collective::CollectiveBuilder<
    cutlass::arch::Sm100, cutlass::arch::OpClassTensorOp,
    ElemA, cutlass::layout::RowMajor, 128 / cutlass::sizeof_bits<ElemA>::value,
    ElemB, cutlass::layout::ColumnMajor, 128 / cutlass::sizeof_bits<ElemB>::value,
    Acc,
    TileShape, ClusterShape,
    cutlass::gemm::collective::StageCountAutoCarveout<static_cast<int>(sizeof(typename CollectiveEpilogue::SharedStorage))>,
    cutlass::gemm::collective::KernelScheduleAuto
  >::CollectiveOp;

using GemmKernel = cutlass::gemm::kernel::GemmUniversal<
    cute::Shape<int,int,int,int>,
    CollectiveMainloop,
    CollectiveEpilogue
>;
using Gemm = cutlass::gemm::device::GemmUniversalAdapter<GemmKernel>;

// Force the device kernel symbol into the cubin without needing a host main.
auto* _anchor = &cutlass::device_kernel<GemmKernel>;


// ===== COMPILED SASS (sm_100a) =====

	.target	sm_100a

	.elftype	@"ET_EXEC"


//--------------------- .note.nv.tkinfo           --------------------------
	.section	.note.nv.tkinfo,"",@"SHT_NOTE"
	.sectionflags	@"SHF_NOTE_NV_TKINFO"
	.tkinfo
        /*0018*/ 	.word	0x00000002
        /*0030*/ 	.string	""
        /*0030*/ 	.string	"ptxas"
        /*0030*/ 	.string	"Cuda compilation tools, release 13.0, V13.0.88"
        /*0030*/ 	.string	"Build cuda_13.0.r13.0/compiler.36424714_0"
        /*0030*/ 	.string	"-arch sm_100a -m 64 "



//--------------------- .note.nv.cuinfo           --------------------------
	.section	.note.nv.cuinfo,"",@"SHT_NOTE"
	.sectionflags	@"SHF_NOTE_NV_CUINFO"
        /*0018*/ 	.short	0x0002
        /*001a*/ 	.short	0x0064
        /*001c*/ 	.short	0x0082
	.zero		2


//--------------------- .nv.info                  --------------------------
	.section	.nv.info,"",@"SHT_CUDA_INFO"
	.align	4


	//----- nvinfo : EIATTR_REGCOUNT
	.align		4
        /*0000*/ 	.byte	0x04, 0x2f
        /*0002*/ 	.short	(.L_19 - .L_18)
	.align		4
.L_18:
        /*0004*/ 	.word	index@(_ZN7cutlass13device_kernelINS_4gemm6kernel13GemmUniversalIN4cute5tupleIJiiiiEEENS1_10collective13CollectiveMmaINS1_35MainloopSm100TmaUmmaWarpSpecializedILi8ELi2ELi4ENS5_IJNS4_1CILi1EEESB_SB_EEEEENS5_IJNSA_ILi64EEENSA_ILi128EEENSA_ILi32EEEEEENS_10tfloat32_tENS5_IJlSB_lEEESI_SJ_NS4_8TiledMMAINS4_8MMA_AtomIJNS4_17SM100_MMA_TF32_SSISI_SI_fLi64ELi128ELNS4_4UMMA5MajorE0ELSO_0ELNSN_7ScaleInE0ELSP_0EEEEEENS4_6LayoutISC_NS5_IJNSA_ILi0EEEST_ST_EEEEENS5_IJNS4_10UnderscoreESW_SW_EEEEENS4_13SM90_TMA_LOADENS4_14ComposedLayoutINS4_7SwizzleILi3ELi4ELi3EEENS4_18smem_ptr_flag_bitsILi32EEENSS_INS5_IJNSA_ILi8EEESG_EEENS5_IJSG_SB_EEEEEEEvNS4_8identityESZ_S19_vS1A_EENS_8epilogue10collective18CollectiveEpilogueINS1C_23Sm100TmaWarpSpecializedILi4ELi2ELi16ELb1ELb0EEEJSH_NS5_IJNSS_ISE_SB_EENSS_ISG_SB_EEEEESI_SJ_SI_SJ_NS1C_6fusion15FusionCallbacksIS1G_NS1K_17LinearCombinationISI_fSI_fLNS_15FloatRoundStyleE2EEESH_S1J_JEEENS4_5SM1004TMEM4LOAD26SM100_TMEM_LOAD_16dp128b8xESZ_S19_NS4_17SM75_U32x4_LDSM_NENS4_14SM90_TMA_STOREES19_NS4_17SM90_U32x4_STSM_NENS4_39AutoVectorizingCopyWithAssumedAlignmentILi128EEEEEEvvEEEEvNT_6ParamsE)
        /*0008*/ 	.word	0x0000005e


	//----- nvinfo : EIATTR_FRAME_SIZE
	.align		4
.L_19:
        /*000c*/ 	.byte	0x04, 0x11
        /*000e*/ 	.short	(.L_21 - .L_20)
	.align		4
.L_20:
        /*0010*/ 	.word	index@($__internal_2_$__cuda_sm10x_tcgen05_guardrail_trap_unallocated_columns_being_dealloced)
        /*0014*/ 	.word	0x00000000


	//----- nvinfo : EIATTR_FRAME_SIZE
	.align		4
.L_21:
        /*0018*/ 	.byte	0x04, 0x11
        /*001a*/ 	.short	(.L_23 - .L_22)
	.align		4
.L_22:
        /*001c*/ 	.word	index@($__internal_1_$__cuda_sm10x_tcgen05_guardrail_trap_phase_invalid_during_alloc)
        /*0020*/ 	.word	0x00000000


	//----- nvinfo : EIATTR_FRAME_SIZE
	.align		4
.L_23:
        /*0024*/ 	.byte	0x04, 0x11
        /*0026*/ 	.short	(.L_25 - .L_24)
	.align		4
.L_24:
        /*0028*/ 	.word	index@($__internal_0_$__cuda_sm10x_tcgen05_guardrail_trap_col_being_dealloced_not_returned_by_alloc)
        /*002c*/ 	.word	0x00000000


	//----- nvinfo : EIATTR_FRAME_SIZE
	.align		4
.L_25:
        /*0030*/ 	.byte	0x04, 0x11
        /*0032*/ 	.short	(.L_27 - .L_26)
	.align		4
.L_26:
        /*0034*/ 	.word	index@(_ZN7cutlass13device_kernelINS_4gemm6kernel13GemmUniversalIN4cute5tupleIJiiiiEEENS1_10collective13CollectiveMmaINS1_35MainloopSm100TmaUmmaWarpSpecializedILi8ELi2ELi4ENS5_IJNS4_1CILi1EEESB_SB_EEEEENS5_IJNSA_ILi64EEENSA_ILi128EEENSA_ILi32EEEEEENS_10tfloat32_tENS5_IJlSB_lEEESI_SJ_NS4_8TiledMMAINS4_8MMA_AtomIJNS4_17SM100_MMA_TF32_SSISI_SI_fLi64ELi128ELNS4_4UMMA5MajorE0ELSO_0ELNSN_7ScaleInE0ELSP_0EEEEEENS4_6LayoutISC_NS5_IJNSA_ILi0EEEST_ST_EEEEENS5_IJNS4_10UnderscoreESW_SW_EEEEENS4_13SM90_TMA_LOADENS4_14ComposedLayoutINS4_7SwizzleILi3ELi4ELi3EEENS4_18smem_ptr_flag_bitsILi32EEENSS_INS5_IJNSA_ILi8EEESG_EEENS5_IJSG_SB_EEEEEEEvNS4_8identityESZ_S19_vS1A_EENS_8epilogue10collective18CollectiveEpilogueINS1C_23Sm100TmaWarpSpecializedILi4ELi2ELi16ELb1ELb0EEEJSH_NS5_IJNSS_ISE_SB_EENSS_ISG_SB_EEEEESI_SJ_SI_SJ_NS1C_6fusion15FusionCallbacksIS1G_NS1K_17LinearCombinationISI_fSI_fLNS_15FloatRoundStyleE2EEESH_S1J_JEEENS4_5SM1004TMEM4LOAD26SM100_TMEM_LOAD_16dp128b8xESZ_S19_NS4_17SM75_U32x4_LDSM_NENS4_14SM90_TMA_STOREES19_NS4_17SM90_U32x4_STSM_NENS4_39AutoVectorizingCopyWithAssumedAlignmentILi128EEEEEEvvEEEEvNT_6ParamsE)
        /*0038*/ 	.word	0x00000000


	//----- nvinfo : EIATTR_MIN_STACK_SIZE
	.align		4
.L_27:
        /*003c*/ 	.byte	0x04, 0x12
        /*003e*/ 	.short	(.L_29 - .L_28)
	.align		4
.L_28:
        /*0040*/ 	.word	index@(_ZN7cutlass13device_kernelINS_4gemm6kernel13GemmUniversalIN4cute5tupleIJiiiiEEENS1_10collective13CollectiveMmaINS1_35MainloopSm100TmaUmmaWarpSpecializedILi8ELi2ELi4ENS5_IJNS4_1CILi1EEESB_SB_EEEEENS5_IJNSA_ILi64EEENSA_ILi128EEENSA_ILi32EEEEEENS_10tfloat32_tENS5_IJlSB_lEEESI_SJ_NS4_8TiledMMAINS4_8MMA_AtomIJNS4_17SM100_MMA_TF32_SSISI_SI_fLi64ELi128ELNS4_4UMMA5MajorE0ELSO_0ELNSN_7ScaleInE0ELSP_0EEEEEENS4_6LayoutISC_NS5_IJNSA_ILi0EEEST_ST_EEEEENS5_IJNS4_10UnderscoreESW_SW_EEEEENS4_13SM90_TMA_LOADENS4_14ComposedLayoutINS4_7SwizzleILi3ELi4ELi3EEENS4_18smem_ptr_flag_bitsILi32EEENSS_INS5_IJNSA_ILi8EEESG_EEENS5_IJSG_SB_EEEEEEEvNS4_8identityESZ_S19_vS1A_EENS_8epilogue10collective18CollectiveEpilogueINS1C_23Sm100TmaWarpSpecializedILi4ELi2ELi16ELb1ELb0EEEJSH_NS5_IJNSS_ISE_SB_EENSS_ISG_SB_EEEEESI_SJ_SI_SJ_NS1C_6fusion15FusionCallbacksIS1G_NS1K_17LinearCombinationISI_fSI_fLNS_15FloatRoundStyleE2EEESH_S1J_JEEENS4_5SM1004TMEM4LOAD26SM100_TMEM_LOAD_16dp128b8xESZ_S19_NS4_17SM75_U32x4_LDSM_NENS4_14SM90_TMA_STOREES19_NS4_17SM90_U32x4_STSM_NENS4_39AutoVectorizingCopyWithAssumedAlignmentILi128EEEEEEvvEEEEvNT_6ParamsE)
        /*0044*/ 	.word	0x00000000
.L_29:


//--------------------- .nv.compat                --------------------------
	.section	.nv.compat,"",@"SHT_CUDA_COMPAT_INFO"
	.align	4
        /*0000*/ 	.byte	0x02, 0x09, 0x01, 0x00, 0x02, 0x02, 0x02, 0x00, 0x02, 0x05, 0x05, 0x00, 0x03, 0x07, 0x01, 0x01
        /*0010*/ 	.byte	0x02, 0x03, 0x01, 0x00, 0x02, 0x06, 0x01, 0x00, 0x04, 0x0b, 0x08, 0x00, 0x09, 0x00, 0x00, 0x00
        /*0020*/ 	.byte	0x00, 0x00, 0x00, 0x00


//--------------------- .nv.info._ZN7cutlass13device_kernelINS_4gemm6kernel13GemmUniversalIN4cute5tupleIJiiiiEEENS1_10collective13CollectiveMmaINS1_35MainloopSm100TmaUmmaWarpSpecializedILi8ELi2ELi4ENS5_IJNS4_1CILi1EEESB_SB_EEEEENS5_IJNSA_ILi64EEENSA_ILi128EEENSA_ILi32EEEEEENS_10tfloat32_tENS5_IJlSB_lEEESI_SJ_NS4_8TiledMMAINS4_8MMA_AtomIJNS4_17SM100_MMA_TF32_SSISI_SI_fLi64ELi128ELNS4_4UMMA5MajorE0ELSO_0ELNSN_7ScaleInE0ELSP_0EEEEEENS4_6LayoutISC_NS5_IJNSA_ILi0EEEST_ST_EEEEENS5_IJNS4_10UnderscoreESW_SW_EEEEENS4_13SM90_TMA_LOADENS4_14ComposedLayoutINS4_7SwizzleILi3ELi4ELi3EEENS4_18smem_ptr_flag_bitsILi32EEENSS_INS5_IJNSA_ILi8EEESG_EEENS5_IJSG_SB_EEEEEEEvNS4_8identityESZ_S19_vS1A_EENS_8epilogue10collective18CollectiveEpilogueINS1C_23Sm100TmaWarpSpecializedILi4ELi2ELi16ELb1ELb0EEEJSH_NS5_IJNSS_ISE_SB_EENSS_ISG_SB_EEEEESI_SJ_SI_SJ_NS1C_6fusion15FusionCallbacksIS1G_NS1K_17LinearCombinationISI_fSI_fLNS_15FloatRoundStyleE2EEESH_S1J_JEEENS4_5SM1004TMEM4LOAD26SM100_TMEM_LOAD_16dp128b8xESZ_S19_NS4_17SM75_U32x4_LDSM_NENS4_14SM90_TMA_STOREES19_NS4_17SM90_U32x4_STSM_NENS4_39AutoVectorizingCopyWithAssumedAlignmentILi128EEEEEEvvEEEEvNT_6ParamsE --------------------------
	.section	.nv.info._ZN7cutlass13device_kernelINS_4gemm6kernel13GemmUniversalIN4cute5tupleIJiiiiEEENS1_10collective13CollectiveMmaINS1_35MainloopSm100TmaUmmaWarpSpecializedILi8ELi2ELi4ENS5_IJNS4_1CILi1EEESB_SB_EEEEENS5_IJNSA_ILi64EEENSA_ILi128EEENSA_ILi32EEEEEENS_10tfloat32_tENS5_IJlSB_lEEESI_SJ_NS4_8TiledMMAINS4_8MMA_AtomIJNS4_17SM100_MMA_TF32_SSISI_SI_fLi64ELi128ELNS4_4UMMA5MajorE0ELSO_0ELNSN_7ScaleInE0ELSP_0EEEEEENS4_6LayoutISC_NS5_IJNSA_ILi0EEEST_ST_EEEEENS5_IJNS4_10UnderscoreESW_SW_EEEEENS4_13SM90_TMA_LOADENS4_14ComposedLayoutINS4_7SwizzleILi3ELi4ELi3EEENS4_18smem_ptr_flag_bitsILi32EEENSS_INS5_IJNSA_ILi8EEESG_EEENS5_IJSG_SB_EEEEEEEvNS4_8identityESZ_S19_vS1A_EENS_8epilogue10collective18CollectiveEpilogueINS1C_23Sm100TmaWarpSpecializedILi4ELi2ELi16ELb1ELb0EEEJSH_NS5_IJNSS_ISE_SB_EENSS_ISG_SB_EEEEESI_SJ_SI_SJ_NS1C_6fusion15FusionCallbacksIS1G_NS1K_17LinearCombinationISI_fSI_fLNS_15FloatRoundStyleE2EEESH_S1J_JEEENS4_5SM1004TMEM4LOAD26SM100_TMEM_LOAD_16dp128b8xESZ_S19_NS4_17SM75_U32x4_LDSM_NENS4_14SM90_TMA_STOREES19_NS4_17SM90_U32x4_STSM_NENS4_39AutoVectorizingCopyWithAssumedAlignmentILi128EEEEEEvvEEEEvNT_6ParamsE,"",@"SHT_CUDA_INFO"
	.sectionflags	@""
	.align	4


	//----- nvinfo : EIATTR_CUDA_API_VERSION
	.align		4
        /*0000*/ 	.byte	0x04, 0x37
        /*0002*/ 	.short	(.L_31 - .L_30)
.L_30:
        /*0004*/ 	.word	0x00000082


	//----- nvinfo : EIATTR_KPARAM_INFO
	.align		4
.L_31:
        /*0008*/ 	.byte	0x04, 0x17
        /*000a*/ 	.short	(.L_33 - .L_32)
.L_32:
        /*000c*/ 	.word	0x00000000
        /*0010*/ 	.short	0x0000
        /*0012*/ 	.short	0x0000
        /*0014*/ 	.byte	0x00, 0xf0, 0x01, 0x20


	//----- nvinfo : EIATTR_AT_ENTRY_FRAGMENTS
	.align		4
.L_33:
        /*0018*/ 	.byte	0x04, 0x4f
        /*001a*/ 	.short	(.L_35 - .L_34)


	//   ....[0]....
.L_34:
        /*001c*/ 	.word	0x00000006


	//----- nvinfo : EIATTR_RESERVED_SMEM_USED
	.align		4
.L_35:
        /*0020*/ 	.byte	0x01, 0x41
	.zero		2


	//----- nvinfo : EIATTR_SPARSE_MMA_MASK
	.align		4
        /*0024*/ 	.byte	0x03, 0x50
        /*0026*/ 	.short	0x0000


	//----- nvinfo : EIATTR_TCGEN05_1CTA_USED
	.align		4
        /*0028*/ 	.byte	0x01, 0x51
	.zero		2


	//----- nvinfo : EIATTR_MAXREG_COUNT
	.align		4
        /*002c*/ 	.byte	0x03, 0x1b
        /*002e*/ 	.short	0x00ff


	//----- nvinfo : EIATTR_NUM_BARRIERS
	.align		4
        /*0030*/ 	.byte	0x02, 0x4c
        /*0032*/ 	.byte	0x07
	.zero		1


	//----- nvinfo : EIATTR_EXTERNS
	.align		4
        /*0034*/ 	.byte	0x04, 0x0f
        /*0036*/ 	.short	(.L_37 - .L_36)


	//   ....[0]....
	.align		4
.L_36:
        /*0038*/ 	.word	index@(__assertfail)


	//----- nvinfo : EIATTR_MERCURY_ISA_VERSION
	.align		4
.L_37:
        /*003c*/ 	.byte	0x03, 0x5f
        /*003e*/ 	.short	0x0101


	//----- nvinfo : EIATTR_INT_WARP_WIDE_INSTR_OFFSETS
	.align		4
        /*0040*/ 	.byte	0x04, 0x31
        /*0042*/ 	.short	(.L_39 - .L_38)


	//   ....[0]....
.L_38:
        /*0044*/ 	.word	0x00001e60


	//   ....[1]....
        /*0048*/ 	.word	0x00003b40


	//   ....[2]....
        /*004c*/ 	.word	0x00003b70


	//   ....[3]....
        /*0050*/ 	.word	0x00003bc0


	//   ....[4]....
        /*0054*/ 	.word	0x000044d0


	//   ....[5]....
        /*0058*/ 	.word	0x00004530


	//   ....[6]....
        /*005c*/ 	.word	0x00004610


	//   ....[7]....
        /*0060*/ 	.word	0x00004680


	//   ....[8]....
        /*0064*/ 	.word	0x00004790


	//   ....[9]....
        /*0068*/ 	.word	0x00004820


	//   ....[10]....
        /*006c*/ 	.word	0x000049f0


	//   ....[11]....
        /*0070*/ 	.word	0x00004b50


	//----- nvinfo : EIATTR_COOP_GROUP_MASK_REGIDS
	.align		4
.L_39:
        /*0074*/ 	.byte	0x04, 0x29
        /*0076*/ 	.short	(.L_41 - .L_40)


	//   ....[0]....
.L_40:
        /*0078*/ 	.word	0xffffffff


	//   ....[1]....
        /*007c*/ 	.word	0xffffffff


	//   ....[2]....
        /*0080*/ 	.word	0xffffffff


	//   ....[3]....
        /*0084*/ 	.word	0xffffffff


	//   ....[4]....
        /*0088*/ 	.word	0xffffffff


	//   ....[5]....
        /*008c*/ 	.word	0xffffffff


	//   ....[6]....
        /*0090*/ 	.word	0xffffffff


	//   ....[7]....
        /*0094*/ 	.word	0xffffffff


	//   ....[8]....
        /*0098*/ 	.word	0xffffffff


	//   ....[9]....
        /*009c*/ 	.word	0xffffffff


	//   ....[10]....
        /*00a0*/ 	.word	0xffffffff


	//   ....[11]....
        /*00a4*/ 	.word	0xffffffff


	//   ....[12]....
        /*00a8*/ 	.word	0xffffffff


	//----- nvinfo : EIATTR_COOP_GROUP_INSTR_OFFSETS
	.align		4
.L_41:
        /*00ac*/ 	.byte	0x04, 0x28
        /*00ae*/ 	.short	(.L_43 - .L_42)


	//   ....[0]....
.L_42:
        /*00b0*/ 	.word	0x00000090


	//   ....[1]....
        /*00b4*/ 	.word	0x000004d0


	//   ....[2]....
        /*00b8*/ 	.word	0x000006c0


	//   ....[3]....
        /*00bc*/ 	.word	0x00000860


	//   ....[4]....
        /*00c0*/ 	.word	0x00000960


	//   ....[5]....
        /*00c4*/ 	.word	0x00000ad0


	//   ....[6]....
        /*00c8*/ 	.word	0x00000c70


	//   ....[7]....
        /*00cc*/ 	.word	0x00001d40


	//   ....[8]....
        /*00d0*/ 	.word	0x00002d60


	//   ....[9]....
        /*00d4*/ 	.word	0x00002f70


	//   ....[10]....
        /*00d8*/ 	.word	0x00002fa0


	//   ....[11]....
        /*00dc*/ 	.word	0x00003a30


	//   ....[12]....
        /*00e0*/ 	.word	0x00003c60


	//----- nvinfo : EIATTR_VRC_CTA_INIT_COUNT
	.align		4
.L_43:
        /*00e4*/ 	.byte	0x02, 0x4a
        /*00e6*/ 	.byte	0x80
	.zero		1


	//----- nvinfo : EIATTR_SYSCALL_OFFSETS
	.align		4
        /*00e8*/ 	.byte	0x04, 0x46
        /*00ea*/ 	.short	(.L_45 - .L_44)


	//   ....[0]....
.L_44:
        /*00ec*/ 	.word	0x00005610


	//   ....[1]....
        /*00f0*/ 	.word	0x00005700


	//   ....[2]....
        /*00f4*/ 	.word	0x00005f30


	//   ....[3]....
        /*00f8*/ 	.word	0x000068f0


	//   ....[4]....
        /*00fc*/ 	.word	0x00007250


	//   ....[5]....
        /*0100*/ 	.word	0x00007bb0


	//----- nvinfo : EIATTR_MBARRIER_INSTR_OFFSETS
	.align		4
.L_45:
        /*0104*/ 	.byte	0x04, 0x39
        /*0106*/ 	.short	(.L_47 - .L_46)


	//   ....[0]....
.L_46:
        /*0108*/ 	.word	0x000005b0
        /*010c*/ 	.word	0x000000ff
        /*0110*/ 	.word	0x00000000
        /*0114*/ 	.short	0x0100
        /*0116*/ 	.byte	0x05
	.zero		1


	//   ....[1]....
        /*0118*/ 	.word	0x000005c0
        /*011c*/ 	.word	0x000000ff
        /*0120*/ 	.word	0x00000040
        /*0124*/ 	.short	0x0100
        /*0126*/ 	.byte	0x05
	.zero		1


	//   ....[2]....
        /*0128*/ 	.word	0x000005d0
        /*012c*/ 	.word	0x000000ff
        /*0130*/ 	.word	0x00000008
        /*0134*/ 	.short	0x0100
        /*0136*/ 	.byte	0x05
	.zero		1


	//   ....[3]....
        /*0138*/ 	.word	0x000005e0
        /*013c*/ 	.word	0x000000ff
        /*0140*/ 	.word	0x00000048
        /*0144*/ 	.short	0x0100
        /*0146*/ 	.byte	0x05
	.zero		1


	//   ....[4]....
        /*0148*/ 	.word	0x000005f0
        /*014c*/ 	.word	0x000000ff
        /*0150*/ 	.word	0x00000010
        /*0154*/ 	.short	0x0100
        /*0156*/ 	.byte	0x05
	.zero		1


	//   ....[5]....
        /*0158*/ 	.word	0x00000600
        /*015c*/ 	.word	0x000000ff
        /*0160*/ 	.word	0x00000050
        /*0164*/ 	.short	0x0100
        /*0166*/ 	.byte	0x05
	.zero		1


	//   ....[6]....
        /*0168*/ 	.word	0x00000610
        /*016c*/ 	.word	0x000000ff
        /*0170*/ 	.word	0x00000018
        /*0174*/ 	.short	0x0100
        /*0176*/ 	.byte	0x05
	.zero		1


	//   ....[7]....
        /*0178*/ 	.word	0x00000620
        /*017c*/ 	.word	0x000000ff
        /*0180*/ 	.word	0x00000058
        /*0184*/ 	.short	0x0100
        /*0186*/ 	.byte	0x05
	.zero		1


	//   ....[8]....
        /*0188*/ 	.word	0x00000630
        /*018c*/ 	.word	0x000000ff
        /*0190*/ 	.word	0x00000020
        /*0194*/ 	.short	0x0100
        /*0196*/ 	.byte	0x05
	.zero		1


	//   ....[9]....
        /*0198*/ 	.word	0x00000640
        /*019c*/ 	.word	0x000000ff
        /*01a0*/ 	.word	0x00000060
        /*01a4*/ 	.short	0x0100
        /*01a6*/ 	.byte	0x05
	.zero		1


	//   ....[10]....
        /*01a8*/ 	.word	0x00000650
        /*01ac*/ 	.word	0x000000ff
        /*01b0*/ 	.word	0x00000028
        /*01b4*/ 	.short	0x0100
        /*01b6*/ 	.byte	0x05
	.zero		1


	//   ....[11]....
        /*01b8*/ 	.word	0x00000660
        /*01bc*/ 	.word	0x000000ff
        /*01c0*/ 	.word	0x00000068
        /*01c4*/ 	.short	0x0100
        /*01c6*/ 	.byte	0x05
	.zero		1


	//   ....[12]....
        /*01c8*/ 	.word	0x00000670
        /*01cc*/ 	.word	0x000000ff
        /*01d0*/ 	.word	0x00000030
        /*01d4*/ 	.short	0x0100
        /*01d6*/ 	.byte	0x05
	.zero		1


	//   ....[13]....
        /*01d8*/ 	.word	0x00000680
        /*01dc*/ 	.word	0x000000ff
        /*01e0*/ 	.word	0x00000070
        /*01e4*/ 	.short	0x0100
        /*01e6*/ 	.byte	0x05
	.zero		1


	//   ....[14]....
        /*01e8*/ 	.word	0x00000690
        /*01ec*/ 	.word	0x000000ff
        /*01f0*/ 	.word	0x00000038
        /*01f4*/ 	.short	0x0100
        /*01f6*/ 	.byte	0x05
	.zero		1


	//   ....[15]....
        /*01f8*/ 	.word	0x000006a0
        /*01fc*/ 	.word	0x000000ff
        /*0200*/ 	.word	0x00000078
        /*0204*/ 	.short	0x0100
        /*0206*/ 	.byte	0x05
	.zero		1


	//   ....[16]....
        /*0208*/ 	.word	0x000007d0
        /*020c*/ 	.word	0x000000ff
        /*0210*/ 	.word	0x00000080
        /*0214*/ 	.short	0x0100
        /*0216*/ 	.byte	0x07
	.zero		1


	//   ....[17]....
        /*0218*/ 	.word	0x000007e0
        /*021c*/ 	.word	0x000000ff
        /*0220*/ 	.word	0x000000a0
        /*0224*/ 	.short	0x0100
        /*0226*/ 	.byte	0x07
	.zero		1


	//   ....[18]....
        /*0228*/ 	.word	0x000007f0
        /*022c*/ 	.word	0x000000ff
        /*0230*/ 	.word	0x00000088
        /*0234*/ 	.short	0x0100
        /*0236*/ 	.byte	0x07
	.zero		1


	//   ....[19]....
        /*0238*/ 	.word	0x00000800
        /*023c*/ 	.word	0x000000ff
        /*0240*/ 	.word	0x000000a8
        /*0244*/ 	.short	0x0100
        /*0246*/ 	.byte	0x07
	.zero		1


	//   ....[20]....
        /*0248*/ 	.word	0x00000810
        /*024c*/ 	.word	0x000000ff
        /*0250*/ 	.word	0x00000090
        /*0254*/ 	.short	0x0100
        /*0256*/ 	.byte	0x07
	.zero		1


	//   ....[21]....
        /*0258*/ 	.word	0x00000820
        /*025c*/ 	.word	0x000000ff
        /*0260*/ 	.word	0x000000b0
        /*0264*/ 	.short	0x0100
        /*0266*/ 	.byte	0x07
	.zero		1


	//   ....[22]....
        /*0268*/ 	.word	0x00000830
        /*026c*/ 	.word	0x000000ff
        /*0270*/ 	.word	0x00000098
        /*0274*/ 	.short	0x0100
        /*0276*/ 	.byte	0x07
	.zero		1


	//   ....[23]....
        /*0278*/ 	.word	0x00000840
        /*027c*/ 	.word	0x000000ff
        /*0280*/ 	.word	0x000000b8
        /*0284*/ 	.short	0x0100
        /*0286*/ 	.byte	0x07
	.zero		1


	//   ....[24]....
        /*0288*/ 	.word	0x00000930
        /*028c*/ 	.word	0x000000ff
        /*0290*/ 	.word	0x000000c0
        /*0294*/ 	.short	0x0100
        /*0296*/ 	.byte	0x05
	.zero		1


	//   ....[25]....
        /*0298*/ 	.word	0x00000940
        /*029c*/ 	.word	0x000000ff
        /*02a0*/ 	.word	0x000000c8
        /*02a4*/ 	.short	0x0100
        /*02a6*/ 	.byte	0x05
	.zero		1


	//   ....[26]....
        /*02a8*/ 	.word	0x00000a80
        /*02ac*/ 	.word	0x000000ff
        /*02b0*/ 	.word	0x000000d0
        /*02b4*/ 	.short	0x0100
        /*02b6*/ 	.byte	0x05
	.zero		1


	//   ....[27]....
        /*02b8*/ 	.word	0x00000a90
        /*02bc*/ 	.word	0x000000ff
        /*02c0*/ 	.word	0x000000e0
        /*02c4*/ 	.short	0x0100
        /*02c6*/ 	.byte	0x05
	.zero		1


	//   ....[28]....
        /*02c8*/ 	.word	0x00000aa0
        /*02cc*/ 	.word	0x000000ff
        /*02d0*/ 	.word	0x000000d8
        /*02d4*/ 	.short	0x0100
        /*02d6*/ 	.byte	0x05
	.zero		1


	//   ....[29]....
        /*02d8*/ 	.word	0x00000ab0
        /*02dc*/ 	.word	0x000000ff
        /*02e0*/ 	.word	0x000000e8
        /*02e4*/ 	.short	0x0100
        /*02e6*/ 	.byte	0x05
	.zero		1


	//   ....[30]....
        /*02e8*/ 	.word	0x00000be0
        /*02ec*/ 	.word	0x000000ff
        /*02f0*/ 	.word	0x000000f0
        /*02f4*/ 	.short	0x0100
        /*02f6*/ 	.byte	0x07
	.zero		1


	//   ....[31]....
        /*02f8*/ 	.word	0x00000bf0
        /*02fc*/ 	.word	0x000000ff
        /*0300*/ 	.word	0x00000110
        /*0304*/ 	.short	0x0100
        /*0306*/ 	.byte	0x07
	.zero		1


	//   ....[32]....
        /*0308*/ 	.word	0x00000c00
        /*030c*/ 	.word	0x000000ff
        /*0310*/ 	.word	0x000000f8
        /*0314*/ 	.short	0x0100
        /*0316*/ 	.byte	0x07
	.zero		1


	//   ....[33]....
        /*0318*/ 	.word	0x00000c10
        /*031c*/ 	.word	0x000000ff
        /*0320*/ 	.word	0x00000118
        /*0324*/ 	.short	0x0100
        /*0326*/ 	.byte	0x07
	.zero		1


	//   ....[34]....
        /*0328*/ 	.word	0x00000c20
        /*032c*/ 	.word	0x000000ff
        /*0330*/ 	.word	0x00000100
        /*0334*/ 	.short	0x0100
        /*0336*/ 	.byte	0x07
	.zero		1


	//   ....[35]....
        /*0338*/ 	.word	0x00000c30
        /*033c*/ 	.word	0x000000ff
        /*0340*/ 	.word	0x00000120
        /*0344*/ 	.short	0x0100
        /*0346*/ 	.byte	0x07
	.zero		1


	//   ....[36]....
        /*0348*/ 	.word	0x00000c40
        /*034c*/ 	.word	0x000000ff
        /*0350*/ 	.word	0x00000108
        /*0354*/ 	.short	0x0100
        /*0356*/ 	.byte	0x07
	.zero		1


	//   ....[37]....
        /*0358*/ 	.word	0x00000c50
        /*035c*/ 	.word	0x000000ff
        /*0360*/ 	.word	0x00000128
        /*0364*/ 	.short	0x0100
        /*0366*/ 	.byte	0x07
	.zero		1


	//   ....[38]....
        /*0368*/ 	.word	0x00000d40
        /*036c*/ 	.word	0x000000ff
        /*0370*/ 	.word	0x00000130
        /*0374*/ 	.short	0x0100
        /*0376*/ 	.byte	0x05
	.zero		1


	//   ....[39]....
        /*0378*/ 	.word	0x00000d50
        /*037c*/ 	.word	0x000000ff
        /*0380*/ 	.word	0x00000140
        /*0384*/ 	.short	0x0100
        /*0386*/ 	.byte	0x05
	.zero		1


	//   ....[40]....
        /*0388*/ 	.word	0x00000d60
        /*038c*/ 	.word	0x000000ff
        /*0390*/ 	.word	0x00000138
        /*0394*/ 	.short	0x0100
        /*0396*/ 	.byte	0x05
	.zero		1


	//   ....[41]....
        /*0398*/ 	.word	0x00000d70
        /*039c*/ 	.word	0x000000ff
        /*03a0*/ 	.word	0x00000148
        /*03a4*/ 	.short	0x0100
        /*03a6*/ 	.byte	0x05
	.zero		1


	//   ....[42]....
        /*03a8*/ 	.word	0x00001640
        /*03ac*/ 	.word	0x00000002
        /*03b0*/ 	.word	0x00000140
        /*03b4*/ 	.short	0x010a
        /*03b6*/ 	.byte	0xff
	.zero		1


	//   ....[43]....
        /*03b8*/ 	.word	0x00001670
        /*03bc*/ 	.word	0x00000002
        /*03c0*/ 	.word	0x00000130
        /*03c4*/ 	.short	0x0101
        /*03c6*/ 	.byte	0xff
	.zero		1


	//   ....[44]....
        /*03c8*/ 	.word	0x00001740
        /*03cc*/ 	.word	0x000000ff
        /*03d0*/ 	.word	0x00000040
        /*03d4*/ 	.short	0x010a
        /*03d6*/ 	.byte	0x08
	.zero		1


	//   ....[45]....
        /*03d8*/ 	.word	0x000017e0
        /*03dc*/ 	.word	0x000000ff
        /*03e0*/ 	.word	0x00000040
        /*03e4*/ 	.short	0x010a
        /*03e6*/ 	.byte	0x21
	.zero		1


	//   ....[46]....
        /*03e8*/ 	.word	0x00001930
        /*03ec*/ 	.word	0x000000ff
        /*03f0*/ 	.word	0x00000040
        /*03f4*/ 	.short	0x010a
        /*03f6*/ 	.byte	0x08
	.zero		1


	//   ....[47]....
        /*03f8*/ 	.word	0x00001a40
        /*03fc*/ 	.word	0x000000ff
        /*0400*/ 	.word	0x000000c8
        /*0404*/ 	.short	0x0101
        /*0406*/ 	.byte	0x04
	.zero		1


	//   ....[48]....
        /*0408*/ 	.word	0x00001a60
        /*040c*/ 	.word	0x000000ff
        /*0410*/ 	.word	0x00000040
        /*0414*/ 	.short	0x010a
        /*0416*/ 	.byte	0x08
	.zero		1


	//   ....[49]....
        /*0418*/ 	.word	0x00001ae0
        /*041c*/ 	.word	0x000000ff
        /*0420*/ 	.word	0x00000040
        /*0424*/ 	.short	0x010a
        /*0426*/ 	.byte	0x11
	.zero		1


	//   ....[50]....
        /*0428*/ 	.word	0x00001c30
        /*042c*/ 	.word	0x000000ff
        /*0430*/ 	.word	0x00000040
        /*0434*/ 	.short	0x010a
        /*0436*/ 	.byte	0x08
	.zero		1


	//   ....[51]....
        /*0438*/ 	.word	0x00001d70
        /*043c*/ 	.word	0x00000002
        /*0440*/ 	.word	0x000000d0
        /*0444*/ 	.short	0x010a
        /*0446*/ 	.byte	0xff
	.zero		1


	//   ....[52]....
        /*0448*/ 	.word	0x00001e30
        /*044c*/ 	.word	0x00000002
        /*0450*/ 	.word	0x00000000
        /*0454*/ 	.short	0x0101
        /*0456*/ 	.byte	0xff
	.zero		1


	//   ....[53]....
        /*0458*/ 	.word	0x00002390
        /*045c*/ 	.word	0x000000ff
        /*0460*/ 	.word	0x00000000
        /*0464*/ 	.short	0x010a
        /*0466*/ 	.byte	0x05
	.zero		1


	//   ....[54]....
        /*0468*/ 	.word	0x00002420
        /*046c*/ 	.word	0x000000ff
        /*0470*/ 	.word	0x00000000
        /*0474*/ 	.short	0x010a
        /*0476*/ 	.byte	0x05
	.zero		1


	//   ....[55]....
        /*0478*/ 	.word	0x000024b0
        /*047c*/ 	.word	0x000000ff
        /*0480*/ 	.word	0x00000000
        /*0484*/ 	.short	0x010a
        /*0486*/ 	.byte	0x05
	.zero		1


	//   ....[56]....
        /*0488*/ 	.word	0x00002540
        /*048c*/ 	.word	0x000000ff
        /*0490*/ 	.word	0x00000000
        /*0494*/ 	.short	0x010a
        /*0496*/ 	.byte	0x05
	.zero		1


	//   ....[57]....
        /*0498*/ 	.word	0x000025d0
        /*049c*/ 	.word	0x000000ff
        /*04a0*/ 	.word	0x00000000
        /*04a4*/ 	.short	0x010a
        /*04a6*/ 	.byte	0x05
	.zero		1


	//   ....[58]....
        /*04a8*/ 	.word	0x00002660
        /*04ac*/ 	.word	0x000000ff
        /*04b0*/ 	.word	0x00000000
        /*04b4*/ 	.short	0x010a
        /*04b6*/ 	.byte	0x05
	.zero		1


	//   ....[59]....
        /*04b8*/ 	.word	0x000026f0
        /*04bc*/ 	.word	0x000000ff
        /*04c0*/ 	.word	0x00000000
        /*04c4*/ 	.short	0x010a
        /*04c6*/ 	.byte	0x05
	.zero		1


	//   ....[60]....
        /*04c8*/ 	.word	0x00002790
        /*04cc*/ 	.word	0x00000000
        /*04d0*/ 	.word	0x00000000
        /*04d4*/ 	.short	0x010a
        /*04d6*/ 	.byte	0xff
	.zero		1


	//   ....[61]....
        /*04d8*/ 	.word	0x000028b0
        /*04dc*/ 	.word	0x00000000
        /*04e0*/ 	.word	0x00000130
        /*04e4*/ 	.short	0x010a
        /*04e6*/ 	.byte	0xff
	.zero		1


	//   ....[62]....
        /*04e8*/ 	.word	0x00002920
        /*04ec*/ 	.word	0x00000000
        /*04f0*/ 	.word	0x00000000
        /*04f4*/ 	.short	0x0101
        /*04f6*/ 	.byte	0xff
	.zero		1


	//   ....[63]....
        /*04f8*/ 	.word	0x00002940
        /*04fc*/ 	.word	0x000000ff
        /*0500*/ 	.word	0x000000e0
        /*0504*/ 	.short	0x010a
        /*0506*/ 	.byte	0x05
	.zero		1


	//   ....[64]....
        /*0508*/ 	.word	0x00002a60
        /*050c*/ 	.word	0x00000000
        /*0510*/ 	.word	0x000000d0
        /*0514*/ 	.short	0x010a
        /*0516*/ 	.byte	0xff
	.zero		1


	//   ....[65]....
        /*0518*/ 	.word	0x00002b60
        /*051c*/ 	.word	0x00000000
        /*0520*/ 	.word	0x00000000
        /*0524*/ 	.short	0x0101
        /*0526*/ 	.byte	0xff
	.zero		1


	//   ....[66]....
        /*0528*/ 	.word	0x00002bf0
        /*052c*/ 	.word	0x000000ff
        /*0530*/ 	.word	0x000000e0
        /*0534*/ 	.short	0x0106
        /*0536*/ 	.byte	0x05
	.zero		1


	//   ....[67]....
        /*0538*/ 	.word	0x00002c10
        /*053c*/ 	.word	0x000000ff
        /*0540*/ 	.word	0x000000e0
        /*0544*/ 	.short	0x010a
        /*0546*/ 	.byte	0x05
	.zero		1


	//   ....[68]....
        /*0548*/ 	.word	0x00002ca0
        /*054c*/ 	.word	0x000000ff
        /*0550*/ 	.word	0x000000e0
        /*0554*/ 	.short	0x0106
        /*0556*/ 	.byte	0x04
	.zero		1


	//   ....[69]....
        /*0558*/ 	.word	0x00002ce0
        /*055c*/ 	.word	0x00000000
        /*0560*/ 	.word	0x000000e0
        /*0564*/ 	.short	0x010a
        /*0566*/ 	.byte	0xff
	.zero		1


	//   ....[70]....
        /*0568*/ 	.word	0x00003220
        /*056c*/ 	.word	0x00000000
        /*0570*/ 	.word	0x000000d0
        /*0574*/ 	.short	0x010a
        /*0576*/ 	.byte	0xff
	.zero		1


	//   ....[71]....
        /*0578*/ 	.word	0x00003320
        /*057c*/ 	.word	0x00000003
        /*0580*/ 	.word	0x00000000
        /*0584*/ 	.short	0x0101
        /*0586*/ 	.byte	0xff
	.zero		1


	//   ....[72]....
        /*0588*/ 	.word	0x00003330
        /*058c*/ 	.word	0x000000ff
        /*0590*/ 	.word	0x00000000
        /*0594*/ 	.short	0x010a
        /*0596*/ 	.byte	0x06
	.zero		1


	//   ....[73]....
        /*0598*/ 	.word	0x000033b0
        /*059c*/ 	.word	0x000000ff
        /*05a0*/ 	.word	0x00000110
        /*05a4*/ 	.short	0x010a
        /*05a6*/ 	.byte	0x07
	.zero		1


	//   ....[74]....
        /*05a8*/ 	.word	0x00003490
        /*05ac*/ 	.word	0x000000ff
        /*05b0*/ 	.word	0x00000000
        /*05b4*/ 	.short	0x010a
        /*05b6*/ 	.byte	0x06
	.zero		1


	//   ....[75]....
        /*05b8*/ 	.word	0x000035c0
        /*05bc*/ 	.word	0x000000ff
        /*05c0*/ 	.word	0x00000000
        /*05c4*/ 	.short	0x010a
        /*05c6*/ 	.byte	0x1a
	.zero		1


	//   ....[76]....
        /*05c8*/ 	.word	0x00003860
        /*05cc*/ 	.word	0x000000ff
        /*05d0*/ 	.word	0x00000000
        /*05d4*/ 	.short	0x010a
        /*05d6*/ 	.byte	0x06
	.zero		1


	//   ....[77]....
        /*05d8*/ 	.word	0x000038f0
        /*05dc*/ 	.word	0x000000ff
        /*05e0*/ 	.word	0x00000000
        /*05e4*/ 	.short	0x010a
        /*05e6*/ 	.byte	0x06
	.zero		1


	//   ....[78]....
        /*05e8*/ 	.word	0x00003980
        /*05ec*/ 	.word	0x000000ff
        /*05f0*/ 	.word	0x00000000
        /*05f4*/ 	.short	0x010a
        /*05f6*/ 	.byte	0x06
	.zero		1


	//   ....[79]....
        /*05f8*/ 	.word	0x00003a10
        /*05fc*/ 	.word	0x000000ff
        /*0600*/ 	.word	0x00000000
        /*0604*/ 	.short	0x010a
        /*0606*/ 	.byte	0x07
	.zero		1


	//   ....[80]....
        /*0608*/ 	.word	0x00003e80
        /*060c*/ 	.word	0x00000000
        /*0610*/ 	.word	0x000000d0
        /*0614*/ 	.short	0x010a
        /*0616*/ 	.byte	0xff
	.zero		1


	//   ....[81]....
        /*0618*/ 	.word	0x00003f40
        /*061c*/ 	.word	0x00000000
        /*0620*/ 	.word	0x00000000
        /*0624*/ 	.short	0x0101
        /*0626*/ 	.byte	0xff
	.zero		1


	//   ....[82]....
        /*0628*/ 	.word	0x00004260
        /*062c*/ 	.word	0x000000ff
        /*0630*/ 	.word	0x000000c8
        /*0634*/ 	.short	0x010a
        /*0636*/ 	.byte	0x07
	.zero		1


	//   ....[83]....
        /*0638*/ 	.word	0x00004450
        /*063c*/ 	.word	0x000000ff
        /*0640*/ 	.word	0x000000a0
        /*0644*/ 	.short	0x010a
        /*0646*/ 	.byte	0x07
	.zero		1


	//   ....[84]....
        /*0648*/ 	.word	0x000045c0
        /*064c*/ 	.word	0x000000ff
        /*0650*/ 	.word	0x00000080
        /*0654*/ 	.short	0x010b
        /*0656*/ 	.byte	0x07
	.zero		1


	//   ....[85]....
        /*0658*/ 	.word	0x000045d0
        /*065c*/ 	.word	0x000000ff
        /*0660*/ 	.word	0x00000000
        /*0664*/ 	.short	0x0101
        /*0666*/ 	.byte	0x08
	.zero		1


	//   ....[86]....
        /*0668*/ 	.word	0x000045e0
        /*066c*/ 	.word	0x000000ff
        /*0670*/ 	.word	0x000000a8
        /*0674*/ 	.short	0x010a
        /*0676*/ 	.byte	0x07
	.zero		1


	//   ....[87]....
        /*0678*/ 	.word	0x00004730
        /*067c*/ 	.word	0x000000ff
        /*0680*/ 	.word	0x00000088
        /*0684*/ 	.short	0x010b
        /*0686*/ 	.byte	0x07
	.zero		1


	//   ....[88]....
        /*0688*/ 	.word	0x00004740
        /*068c*/ 	.word	0x000000ff
        /*0690*/ 	.word	0x00000000
        /*0694*/ 	.short	0x0101
        /*0696*/ 	.byte	0x08
	.zero		1


	//   ....[89]....
        /*0698*/ 	.word	0x00004750
        /*069c*/ 	.word	0x000000ff
        /*06a0*/ 	.word	0x000000b0
        /*06a4*/ 	.short	0x010a
        /*06a6*/ 	.byte	0x07
	.zero		1


	//   ....[90]....
        /*06a8*/ 	.word	0x000048d0
        /*06ac*/ 	.word	0x000000ff
        /*06b0*/ 	.word	0x00000090
        /*06b4*/ 	.short	0x010b
        /*06b6*/ 	.byte	0x07
	.zero		1


	//   ....[91]....
        /*06b8*/ 	.word	0x00004910
        /*06bc*/ 	.word	0x000000ff
        /*06c0*/ 	.word	0x00000000
        /*06c4*/ 	.short	0x0101
        /*06c6*/ 	.byte	0x08
	.zero		1


	//   ....[92]....
        /*06c8*/ 	.word	0x00004950
        /*06cc*/ 	.word	0x000000ff
        /*06d0*/ 	.word	0x000000b8
        /*06d4*/ 	.short	0x010a
        /*06d6*/ 	.byte	0x07
	.zero		1


	//   ....[93]....
        /*06d8*/ 	.word	0x00004b90
        /*06dc*/ 	.word	0x000000ff
        /*06e0*/ 	.word	0x00000098
        /*06e4*/ 	.short	0x010b
        /*06e6*/ 	.byte	0x07
	.zero		1


	//   ....[94]....
        /*06e8*/ 	.word	0x00004bb0
        /*06ec*/ 	.word	0x000000ff
        /*06f0*/ 	.word	0x00000000
        /*06f4*/ 	.short	0x0101
        /*06f6*/ 	.byte	0x0d
	.zero		1


	//   ....[95]....
        /*06f8*/ 	.word	0x00004be0
        /*06fc*/ 	.word	0x000000ff
        /*0700*/ 	.word	0x000000a0
        /*0704*/ 	.short	0x010a
        /*0706*/ 	.byte	0x07
	.zero		1


	//   ....[96]....
        /*0708*/ 	.word	0x00004c00
        /*070c*/ 	.word	0x000000ff
        /*0710*/ 	.word	0x000000a8
        /*0714*/ 	.short	0x010a
        /*0716*/ 	.byte	0x07
	.zero		1


	//   ....[97]....
        /*0718*/ 	.word	0x00004c20
        /*071c*/ 	.word	0x000000ff
        /*0720*/ 	.word	0x000000b0
        /*0724*/ 	.short	0x010a
        /*0726*/ 	.byte	0x07
	.zero		1


	//   ....[98]....
        /*0728*/ 	.word	0x00004c60
        /*072c*/ 	.word	0x00000000
        /*0730*/ 	.word	0x000000b8
        /*0734*/ 	.short	0x010a
        /*0736*/ 	.byte	0xff
	.zero		1


	//   ....[99]....
        /*0738*/ 	.word	0x00004fd0
        /*073c*/ 	.word	0x00000000
        /*0740*/ 	.word	0x000000d0
        /*0744*/ 	.short	0x010a
        /*0746*/ 	.byte	0xff
	.zero		1


	//   ....[100]....
        /*0748*/ 	.word	0x000050e0
        /*074c*/ 	.word	0x00000000
        /*0750*/ 	.word	0x00000000
        /*0754*/ 	.short	0x0101
        /*0756*/ 	.byte	0xff
	.zero		1


	//   ....[101]....
        /*0758*/ 	.word	0x00005b60
        /*075c*/ 	.word	0x000000ff
        /*0760*/ 	.word	0x00000080
        /*0764*/ 	.short	0x010a
        /*0766*/ 	.byte	0x30
	.zero		1


	//   ....[102]....
        /*0768*/ 	.word	0x00005ba0
        /*076c*/ 	.word	0x00000054
        /*0770*/ 	.word	0x000000f0
        /*0774*/ 	.short	0x010a
        /*0776*/ 	.byte	0xff
	.zero		1


	//   ....[103]....
        /*0778*/ 	.word	0x00005d10
        /*077c*/ 	.word	0x000000ff
        /*0780*/ 	.word	0x00000080
        /*0784*/ 	.short	0x010a
        /*0786*/ 	.byte	0x30
	.zero		1


	//   ....[104]....
        /*0788*/ 	.word	0x00005e10
        /*078c*/ 	.word	0x00000054
        /*0790*/ 	.word	0x000000f0
        /*0794*/ 	.short	0x010a
        /*0796*/ 	.byte	0xff
	.zero		1


	//   ....[105]....
        /*0798*/ 	.word	0x00006610
        /*079c*/ 	.word	0x00000000
        /*07a0*/ 	.word	0x00000000
        /*07a4*/ 	.short	0x0101
        /*07a6*/ 	.byte	0xff
	.zero		1


	//   ....[106]....
        /*07a8*/ 	.word	0x00006620
        /*07ac*/ 	.word	0x00000002
        /*07b0*/ 	.word	0x00000080
        /*07b4*/ 	.short	0x010a
        /*07b6*/ 	.byte	0xff
	.zero		1


	//   ....[107]....
        /*07b8*/ 	.word	0x000066f0
        /*07bc*/ 	.word	0x00000002
        /*07c0*/ 	.word	0x00000080
        /*07c4*/ 	.short	0x010a
        /*07c6*/ 	.byte	0xff
	.zero		1


	//   ....[108]....
        /*07c8*/ 	.word	0x00006f70
        /*07cc*/ 	.word	0x00000015
        /*07d0*/ 	.word	0x00000000
        /*07d4*/ 	.short	0x0101
        /*07d6*/ 	.byte	0xff
	.zero		1


	//   ....[109]....
        /*07d8*/ 	.word	0x00006f90
        /*07dc*/ 	.word	0x00000000
        /*07e0*/ 	.word	0x00000080
        /*07e4*/ 	.short	0x010a
        /*07e6*/ 	.byte	0xff
	.zero		1


	//   ....[110]....
        /*07e8*/ 	.word	0x00007050
        /*07ec*/ 	.word	0x00000000
        /*07f0*/ 	.word	0x00000080
        /*07f4*/ 	.short	0x010a
        /*07f6*/ 	.byte	0xff
	.zero		1


	//   ....[111]....
        /*07f8*/ 	.word	0x000078d0
        /*07fc*/ 	.word	0x00000015
        /*0800*/ 	.word	0x00000000
        /*0804*/ 	.short	0x0101
        /*0806*/ 	.byte	0xff
	.zero		1


	//   ....[112]....
        /*0808*/ 	.word	0x000078f0
        /*080c*/ 	.word	0x00000002
        /*0810*/ 	.word	0x00000080
        /*0814*/ 	.short	0x010a
        /*0816*/ 	.byte	0xff
	.zero		1


	//   ....[113]....
        /*0818*/ 	.word	0x000079b0
        /*081c*/ 	.word	0x00000002
        /*0820*/ 	.word	0x00000080
        /*0824*/ 	.short	0x010a
        /*0826*/ 	.byte	0xff
	.zero		1


	//   ....[114]....
        /*0828*/ 	.word	0x00007d20
        /*082c*/ 	.word	0x000000ff
        /*0830*/ 	.word	0x00000000
        /*0834*/ 	.short	0x0101
        /*0836*/ 	.byte	0x05
	.zero		1


	//   ....[115]....
        /*0838*/ 	.word	0x00008290
        /*083c*/ 	.word	0x00000000
        /*0840*/ 	.word	0x00000000
        /*0844*/ 	.short	0x0101
        /*0846*/ 	.byte	0xff
	.zero		1


	//   ....[116]....
        /*0848*/ 	.word	0x00008500
        /*084c*/ 	.word	0x000000ff
        /*0850*/ 	.word	0x00000000
        /*0854*/ 	.short	0x0101
        /*0856*/ 	.byte	0x04
	.zero		1


	//   ....[117]....
        /*0858*/ 	.word	0x00008520
        /*085c*/ 	.word	0x00000002
        /*0860*/ 	.word	0x00000140
        /*0864*/ 	.short	0x010a
        /*0866*/ 	.byte	0xff
	.zero		1


	//   ....[118]....
        /*0868*/ 	.word	0x00008580
        /*086c*/ 	.word	0x00000002
        /*0870*/ 	.word	0x00000040
        /*0874*/ 	.short	0x010a
        /*0876*/ 	.byte	0xff
	.zero		1


	//   ....[119]....
        /*0878*/ 	.word	0x000085e0
        /*087c*/ 	.word	0x00000002
        /*0880*/ 	.word	0x00000040
        /*0884*/ 	.short	0x010a
        /*0886*/ 	.byte	0xff
	.zero		1


	//   ....[120]....
        /*0888*/ 	.word	0x00008630
        /*088c*/ 	.word	0x00000002
        /*0890*/ 	.word	0x000000d0
        /*0894*/ 	.short	0x010a
        /*0896*/ 	.byte	0xff
	.zero		1


	//   ....[121]....
        /*0898*/ 	.word	0x00008690
        /*089c*/ 	.word	0x00000000
        /*08a0*/ 	.word	0x00000000
        /*08a4*/ 	.short	0x010a
        /*08a6*/ 	.byte	0xff
	.zero		1


	//   ....[122]....
        /*08a8*/ 	.word	0x000086f0
        /*08ac*/ 	.word	0x00000000
        /*08b0*/ 	.word	0x00000000
        /*08b4*/ 	.short	0x010a
        /*08b6*/ 	.byte	0xff
	.zero		1


	//   ....[123]....
        /*08b8*/ 	.word	0x00008750
        /*08bc*/ 	.word	0x00000000
        /*08c0*/ 	.word	0x00000000
        /*08c4*/ 	.short	0x010a
        /*08c6*/ 	.byte	0xff
	.zero		1


	//   ....[124]....
        /*08c8*/ 	.word	0x000087b0
        /*08cc*/ 	.word	0x00000000
        /*08d0*/ 	.word	0x00000000
        /*08d4*/ 	.short	0x010a
        /*08d6*/ 	.byte	0xff
	.zero		1


	//   ....[125]....
        /*08d8*/ 	.word	0x00008810
        /*08dc*/ 	.word	0x00000000
        /*08e0*/ 	.word	0x00000000
        /*08e4*/ 	.short	0x010a
        /*08e6*/ 	.byte	0xff
	.zero		1


	//   ....[126]....
        /*08e8*/ 	.word	0x00008870
        /*08ec*/ 	.word	0x00000000
        /*08f0*/ 	.word	0x00000000
        /*08f4*/ 	.short	0x010a
        /*08f6*/ 	.byte	0xff
	.zero		1


	//   ....[127]....
        /*08f8*/ 	.word	0x000088d0
        /*08fc*/ 	.word	0x00000000
        /*0900*/ 	.word	0x00000000
        /*0904*/ 	.short	0x010a
        /*0906*/ 	.byte	0xff
	.zero		1


	//   ....[128]....
        /*0908*/ 	.word	0x00008920
        /*090c*/ 	.word	0x00000000
        /*0910*/ 	.word	0x00000130
        /*0914*/ 	.short	0x010a
        /*0916*/ 	.byte	0xff
	.zero		1


	//   ....[129]....
        /*0918*/ 	.word	0x00008980
        /*091c*/ 	.word	0x00000000
        /*0920*/ 	.word	0x000000e0
        /*0924*/ 	.short	0x010a
        /*0926*/ 	.byte	0xff
	.zero		1


	//   ....[130]....
        /*0928*/ 	.word	0x000089d0
        /*092c*/ 	.word	0x00000000
        /*0930*/ 	.word	0x000000d0
        /*0934*/ 	.short	0x010a
        /*0936*/ 	.byte	0xff
	.zero		1


	//   ....[131]....
        /*0938*/ 	.word	0x00008a30
        /*093c*/ 	.word	0x00000000
        /*0940*/ 	.word	0x000000e0
        /*0944*/ 	.short	0x010a
        /*0946*/ 	.byte	0xff
	.zero		1


	//   ....[132]....
        /*0948*/ 	.word	0x00008a80
        /*094c*/ 	.word	0x00000000
        /*0950*/ 	.word	0x000000d0
        /*0954*/ 	.short	0x010a
        /*0956*/ 	.byte	0xff
	.zero		1


	//   ....[133]....
        /*0958*/ 	.word	0x00008ae0
        /*095c*/ 	.word	0x00000002
        /*0960*/ 	.word	0x00000110
        /*0964*/ 	.short	0x010a
        /*0966*/ 	.byte	0xff
	.zero		1


	//   ....[134]....
        /*0968*/ 	.word	0x00008b40
        /*096c*/ 	.word	0x00000000
        /*0970*/ 	.word	0x00000000
        /*0974*/ 	.short	0x010a
        /*0976*/ 	.byte	0xff
	.zero		1


	//   ....[135]....
        /*0978*/ 	.word	0x00008ba0
        /*097c*/ 	.word	0x00000000
        /*0980*/ 	.word	0x00000000
        /*0984*/ 	.short	0x010a
        /*0986*/ 	.byte	0xff
	.zero		1


	//   ....[136]....
        /*0988*/ 	.word	0x00008c00
        /*098c*/ 	.word	0x00000000
        /*0990*/ 	.word	0x00000000
        /*0994*/ 	.short	0x010a
        /*0996*/ 	.byte	0xff
	.zero		1


	//   ....[137]....
        /*0998*/ 	.word	0x00008c60
        /*099c*/ 	.word	0x00000000
        /*09a0*/ 	.word	0x00000000
        /*09a4*/ 	.short	0x010a
        /*09a6*/ 	.byte	0xff
	.zero		1


	//   ....[138]....
        /*09a8*/ 	.word	0x00008cc0
        /*09ac*/ 	.word	0x00000000
        /*09b0*/ 	.word	0x00000000
        /*09b4*/ 	.short	0x010a
        /*09b6*/ 	.byte	0xff
	.zero		1


	//   ....[139]....
        /*09b8*/ 	.word	0x00008d10
        /*09bc*/ 	.word	0x00000000
        /*09c0*/ 	.word	0x000000d0
        /*09c4*/ 	.short	0x010a
        /*09c6*/ 	.byte	0xff
	.zero		1


	//   ....[140]....
        /*09c8*/ 	.word	0x00008d70
        /*09cc*/ 	.word	0x00000000
        /*09d0*/ 	.word	0x000000c8
        /*09d4*/ 	.short	0x010a
        /*09d6*/ 	.byte	0xff
	.zero		1


	//   ....[141]....
        /*09d8*/ 	.word	0x00008dd0
        /*09dc*/ 	.word	0x00000000
        /*09e0*/ 	.word	0x000000a0
        /*09e4*/ 	.short	0x010a
        /*09e6*/ 	.byte	0xff
	.zero		1


	//   ....[142]....
        /*09e8*/ 	.word	0x00008e30
        /*09ec*/ 	.word	0x00000000
        /*09f0*/ 	.word	0x000000a8
        /*09f4*/ 	.short	0x010a
        /*09f6*/ 	.byte	0xff
	.zero		1


	//   ....[143]....
        /*09f8*/ 	.word	0x00008e90
        /*09fc*/ 	.word	0x00000000
        /*0a00*/ 	.word	0x000000b0
        /*0a04*/ 	.short	0x010a
        /*0a06*/ 	.byte	0xff
	.zero		1


	//   ....[144]....
        /*0a08*/ 	.word	0x00008ef0
        /*0a0c*/ 	.word	0x00000000
        /*0a10*/ 	.word	0x000000b8
        /*0a14*/ 	.short	0x010a
        /*0a16*/ 	.byte	0xff
	.zero		1


	//   ....[145]....
        /*0a18*/ 	.word	0x00008f50
        /*0a1c*/ 	.word	0x00000000
        /*0a20*/ 	.word	0x000000a0
        /*0a24*/ 	.short	0x010a
        /*0a26*/ 	.byte	0xff
	.zero		1


	//   ....[146]....
        /*0a28*/ 	.word	0x00008fb0
        /*0a2c*/ 	.word	0x00000000
        /*0a30*/ 	.word	0x000000a8
        /*0a34*/ 	.short	0x010a
        /*0a36*/ 	.byte	0xff
	.zero		1


	//   ....[147]....
        /*0a38*/ 	.word	0x00009010
        /*0a3c*/ 	.word	0x00000000
        /*0a40*/ 	.word	0x000000b0
        /*0a44*/ 	.short	0x010a
        /*0a46*/ 	.byte	0xff
	.zero		1


	//   ....[148]....
        /*0a48*/ 	.word	0x00009060
        /*0a4c*/ 	.word	0x00000000
        /*0a50*/ 	.word	0x000000d0
        /*0a54*/ 	.short	0x010a
        /*0a56*/ 	.byte	0xff
	.zero		1


	//   ....[149]....
        /*0a58*/ 	.word	0x000090c0
        /*0a5c*/ 	.word	0x00000000
        /*0a60*/ 	.word	0x00000080
        /*0a64*/ 	.short	0x010a
        /*0a66*/ 	.byte	0xff
	.zero		1


	//   ....[150]....
        /*0a68*/ 	.word	0x00009110
        /*0a6c*/ 	.word	0x00000054
        /*0a70*/ 	.word	0x000000f0
        /*0a74*/ 	.short	0x010a
        /*0a76*/ 	.byte	0xff
	.zero		1


	//   ....[151]....
        /*0a78*/ 	.word	0x00009160
        /*0a7c*/ 	.word	0x00000002
        /*0a80*/ 	.word	0x00000080
        /*0a84*/ 	.short	0x010a
        /*0a86*/ 	.byte	0xff
	.zero		1


	//   ....[152]....
        /*0a88*/ 	.word	0x000091b0
        /*0a8c*/ 	.word	0x00000000
        /*0a90*/ 	.word	0x00000080
        /*0a94*/ 	.short	0x010a
        /*0a96*/ 	.byte	0xff
	.zero		1


	//   ....[153]....
        /*0a98*/ 	.word	0x00009200
        /*0a9c*/ 	.word	0x00000002
        /*0aa0*/ 	.word	0x00000080
        /*0aa4*/ 	.short	0x010a
        /*0aa6*/ 	.byte	0xff
	.zero		1


	//----- nvinfo : EIATTR_NUM_MBARRIERS
	.align		4
.L_47:
        /*0aa8*/ 	.byte	0x03, 0x38
        /*0aaa*/ 	.short	0x002a


	//----- nvinfo : EIATTR_EXIT_INSTR_OFFSETS
	.align		4
        /*0aac*/ 	.byte	0x04, 0x1c
        /*0aae*/ 	.short	(.L_49 - .L_48)


	//   ....[0]....
.L_48:
        /*0ab0*/ 	.word	0x000027c0


	//   ....[1]....
        /*0ab4*/ 	.word	0x00002cb0


	//   ....[2]....
        /*0ab8*/ 	.word	0x00002d10


	//   ....[3]....
        /*0abc*/ 	.word	0x00003c70


	//   ....[4]....
        /*0ac0*/ 	.word	0x00004c90


	//   ....[5]....
        /*0ac4*/ 	.word	0x00004cd0


	//   ....[6]....
        /*0ac8*/ 	.word	0x000083f0


	//   ....[7]....
        /*0acc*/ 	.word	0x00008470


	//   ....[8]....
        /*0ad0*/ 	.word	0x000084a0


	//   ....[9]....
        /*0ad4*/ 	.word	0x00008510


	//----- nvinfo : EIATTR_MAX_THREADS
	.align		4
.L_49:
        /*0ad8*/ 	.byte	0x04, 0x05
        /*0ada*/ 	.short	(.L_51 - .L_50)
.L_50:
        /*0adc*/ 	.word	0x00000100
        /*0ae0*/ 	.word	0x00000001
        /*0ae4*/ 	.word	0x00000001


	//----- nvinfo : EIATTR_CRS_STACK_SIZE
	.align		4
.L_51:
        /*0ae8*/ 	.byte	0x04, 0x1e
        /*0aea*/ 	.short	(.L_53 - .L_52)
.L_52:
        /*0aec*/ 	.word	0x00000000


	//----- nvinfo : EIATTR_CBANK_PARAM_SIZE
	.align		4
.L_53:
        /*0af0*/ 	.byte	0x03, 0x19
        /*0af2*/ 	.short	0x0800


	//----- nvinfo : EIATTR_PARAM_CBANK
	.align		4
        /*0af4*/ 	.byte	0x04, 0x0a
        /*0af6*/ 	.short	(.L_55 - .L_54)
	.align		4
.L_54:
        /*0af8*/ 	.word	index@(.nv.constant0._ZN7cutlass13device_kernelINS_4gemm6kernel13GemmUniversalIN4cute5tupleIJiiiiEEENS1_10collective13CollectiveMmaINS1_35MainloopSm100TmaUmmaWarpSpecializedILi8ELi2ELi4ENS5_IJNS4_1CILi1EEESB_SB_EEEEENS5_IJNSA_ILi64EEENSA_ILi128EEENSA_ILi32EEEEEENS_10tfloat32_tENS5_IJlSB_lEEESI_SJ_NS4_8TiledMMAINS4_8MMA_AtomIJNS4_17SM100_MMA_TF32_SSISI_SI_fLi64ELi128ELNS4_4UMMA5MajorE0ELSO_0ELNSN_7ScaleInE0ELSP_0EEEEEENS4_6LayoutISC_NS5_IJNSA_ILi0EEEST_ST_EEEEENS5_IJNS4_10UnderscoreESW_SW_EEEEENS4_13SM90_TMA_LOADENS4_14ComposedLayoutINS4_7SwizzleILi3ELi4ELi3EEENS4_18smem_ptr_flag_bitsILi32EEENSS_INS5_IJNSA_ILi8EEESG_EEENS5_IJSG_SB_EEEEEEEvNS4_8identityESZ_S19_vS1A_EENS_8epilogue10collective18CollectiveEpilogueINS1C_23Sm100TmaWarpSpecializedILi4ELi2ELi16ELb1ELb0EEEJSH_NS5_IJNSS_ISE_SB_EENSS_ISG_SB_EEEEESI_SJ_SI_SJ_NS1C_6fusion15FusionCallbacksIS1G_NS1K_17LinearCombinationISI_fSI_fLNS_15FloatRoundStyleE2EEESH_S1J_JEEENS4_5SM1004TMEM4LOAD26SM100_TMEM_LOAD_16dp128b8xESZ_S19_NS4_17SM75_U32x4_LDSM_NENS4_14SM90_TMA_STOREES19_NS4_17SM90_U32x4_STSM_NENS4_39AutoVectorizingCopyWithAssumedAlignmentILi128EEEEEEvvEEEEvNT_6ParamsE)
        /*0afc*/ 	.short	0x0380
        /*0afe*/ 	.short	0x0800


	//----- nvinfo : EIATTR_SW_WAR
	.align		4
.L_55:
        /*0b00*/ 	.byte	0x04, 0x36
        /*0b02*/ 	.short	(.L_57 - .L_56)
.L_56:
        /*0b04*/ 	.word	0x00000008
.L_57:


//--------------------- .nv.callgraph             --------------------------
	.section	.nv.callgraph,"",@"SHT_CUDA_CALLGRAPH"
	.align	4
	.sectionentsize	8
	.align		4
        /*0000*/ 	.word	0x00000000
	.align		4
        /*0004*/ 	.word	0xffffffff
	.align		4
        /*0008*/ 	.word	index@(_ZN7cutlass13device_kernelINS_4gemm6kernel13GemmUniversalIN4cute5tupleIJiiiiEEENS1_10collective13CollectiveMmaINS1_35MainloopSm100TmaUmmaWarpSpecializedILi8ELi2ELi4ENS5_IJNS4_1CILi1EEESB_SB_EEEEENS5_IJNSA_ILi64EEENSA_ILi128EEENSA_ILi32EEEEEENS_10tfloat32_tENS5_IJlSB_lEEESI_SJ_NS4_8TiledMMAINS4_8MMA_AtomIJNS4_17SM100_MMA_TF32_SSISI_SI_fLi64ELi128ELNS4_4UMMA5MajorE0ELSO_0ELNSN_7ScaleInE0ELSP_0EEEEEENS4_6LayoutISC_NS5_IJNSA_ILi0EEEST_ST_EEEEENS5_IJNS4_10UnderscoreESW_SW_EEEEENS4_13SM90_TMA_LOADENS4_14ComposedLayoutINS4_7SwizzleILi3ELi4ELi3EEENS4_18smem_ptr_flag_bitsILi32EEENSS_INS5_IJNSA_ILi8EEESG_EEENS5_IJSG_SB_EEEEEEEvNS4_8identityESZ_S19_vS1A_EENS_8epilogue10collective18CollectiveEpilogueINS1C_23Sm100TmaWarpSpecializedILi4ELi2ELi16ELb1ELb0EEEJSH_NS5_IJNSS_ISE_SB_EENSS_ISG_SB_EEEEESI_SJ_SI_SJ_NS1C_6fusion15FusionCallbacksIS1G_NS1K_17LinearCombinationISI_fSI_fLNS_15FloatRoundStyleE2EEESH_S1J_JEEENS4_5SM1004TMEM4LOAD26SM100_TMEM_LOAD_16dp128b8xESZ_S19_NS4_17SM75_U32x4_LDSM_NENS4_14SM90_TMA_STOREES19_NS4_17SM90_U32x4_STSM_NENS4_39AutoVectorizingCopyWithAssumedAlignmentILi128EEEEEEvvEEEEvNT_6ParamsE)
	.align		4
        /*000c*/ 	.word	index@(__assertfail)
	.align		4
        /*0010*/ 	.word	0x00000000
	.align		4
        /*0014*/ 	.word	0xfffffffe
	.align		4
        /*0018*/ 	.word	0x00000000
	.align		4
        /*001c*/ 	.word	0xfffffffd
	.align		4
        /*0020*/ 	.word	0x00000000
	.align		4
        /*0024*/ 	.word	0xfffffffc


//--------------------- .nv.constant4             --------------------------
	.section	.nv.constant4,"a",@progbits
	.align	8
	.align		8
.nv.constant4:
        /*0000*/ 	.dword	__assertfail
	.align		8
        /*0008*/ 	.dword	__unnamed_1
	.align		8
        /*0010*/ 	.dword	__unnamed_2
	.align		8
        /*0018*/ 	.dword	_ZN40_INTERNAL_4cce9bcc_4_k_cu_257f7469_248514cuda3std3__45__cpo5beginE
	.align		8
        /*0020*/ 	.dword	_ZN40_INTERNAL_4cce9bcc_4_k_cu_257f7469_248514cuda3std3__45__cpo3endE
	.align		8
        /*0028*/ 	.dword	_ZN40_INTERNAL_4cce9bcc_4_k_cu_257f7469_248514cuda3std3__45__cpo6cbeginE
	.align		8
        /*0030*/ 	.dword	_ZN40_INTERNAL_4cce9bcc_4_k_cu_257f7469_248514cuda3std3__45__cpo4cendE
	.align		8
        /*0038*/ 	.dword	_ZN40_INTERNAL_4cce9bcc_4_k_cu_257f7469_248514cuda3std3__442_GLOBAL__N__4cce9bcc_4_k_cu_257f7469_248516ignoreE
	.align		8
        /*0040*/ 	.dword	_ZN40_INTERNAL_4cce9bcc_4_k_cu_257f7469_248514cuda3std3__419piecewise_constructE
	.align		8
        /*0048*/ 	.dword	_ZN40_INTERNAL_4cce9bcc_4_k_cu_257f7469_248514cuda3std3__48in_placeE
	.align		8
        /*0050*/ 	.dword	_ZN40_INTERNAL_4cce9bcc_4_k_cu_257f7469_248514cuda3std6ranges3__45__cpo4swapE
	.align		8
        /*0058*/ 	.dword	_ZN40_INTERNAL_4cce9bcc_4_k_cu_257f7469_248514cuda3std6ranges3__45__cpo9iter_moveE
	.align		8
        /*0060*/ 	.dword	_ZN40_INTERNAL_4cce9bcc_4_k_cu_257f7469_248514cute7productE
	.align		8
        /*0068*/ 	.dword	_ZN40_INTERNAL_4cce9bcc_4_k_cu_257f7469_248514cute1_E
	.align		8
        /*0070*/ 	.dword	$str$25
	.align		8
        /*0078*/ 	.dword	$str$26
	.align		8
        /*0080*/ 	.dword	$str$27
	.align		8
        /*0088*/ 	.dword	$str$28


//--------------------- .text._ZN7cutlass13device_kernelINS_4gemm6kernel13GemmUniversalIN4cute5tupleIJiiiiEEENS1_10collective13CollectiveMmaINS1_35MainloopSm100TmaUmmaWarpSpecializedILi8ELi2ELi4ENS5_IJNS4_1CILi1EEESB_SB_EEEEENS5_IJNSA_ILi64EEENSA_ILi128EEENSA_ILi32EEEEEENS_10tfloat32_tENS5_IJlSB_lEEESI_SJ_NS4_8TiledMMAINS4_8MMA_AtomIJNS4_17SM100_MMA_TF32_SSISI_SI_fLi64ELi128ELNS4_4UMMA5MajorE0ELSO_0ELNSN_7ScaleInE0ELSP_0EEEEEENS4_6LayoutISC_NS5_IJNSA_ILi0EEEST_ST_EEEEENS5_IJNS4_10UnderscoreESW_SW_EEEEENS4_13SM90_TMA_LOADENS4_14ComposedLayoutINS4_7SwizzleILi3ELi4ELi3EEENS4_18smem_ptr_flag_bitsILi32EEENSS_INS5_IJNSA_ILi8EEESG_EEENS5_IJSG_SB_EEEEEEEvNS4_8identityESZ_S19_vS1A_EENS_8epilogue10collective18CollectiveEpilogueINS1C_23Sm100TmaWarpSpecializedILi4ELi2ELi16ELb1ELb0EEEJSH_NS5_IJNSS_ISE_SB_EENSS_ISG_SB_EEEEESI_SJ_SI_SJ_NS1C_6fusion15FusionCallbacksIS1G_NS1K_17LinearCombinationISI_fSI_fLNS_15FloatRoundStyleE2EEESH_S1J_JEEENS4_5SM1004TMEM4LOAD26SM100_TMEM_LOAD_16dp128b8xESZ_S19_NS4_17SM75_U32x4_LDSM_NENS4_14SM90_TMA_STOREES19_NS4_17SM90_U32x4_STSM_NENS4_39AutoVectorizingCopyWithAssumedAlignmentILi128EEEEEEvvEEEEvNT_6ParamsE --------------------------
	.section	.text._ZN7cutlass13device_kernelINS_4gemm6kernel13GemmUniversalIN4cute5tupleIJiiiiEEENS1_10collective13CollectiveMmaINS1_35MainloopSm100TmaUmmaWarpSpecializedILi8ELi2ELi4ENS5_IJNS4_1CILi1EEESB_SB_EEEEENS5_IJNSA_ILi64EEENSA_ILi128EEENSA_ILi32EEEEEENS_10tfloat32_tENS5_IJlSB_lEEESI_SJ_NS4_8TiledMMAINS4_8MMA_AtomIJNS4_17SM100_MMA_TF32_SSISI_SI_fLi64ELi128ELNS4_4UMMA5MajorE0ELSO_0ELNSN_7ScaleInE0ELSP_0EEEEEENS4_6LayoutISC_NS5_IJNSA_ILi0EEEST_ST_EEEEENS5_IJNS4_10UnderscoreESW_SW_EEEEENS4_13SM90_TMA_LOADENS4_14ComposedLayoutINS4_7SwizzleILi3ELi4ELi3EEENS4_18smem_ptr_flag_bitsILi32EEENSS_INS5_IJNSA_ILi8EEESG_EEENS5_IJSG_SB_EEEEEEEvNS4_8identityESZ_S19_vS1A_EENS_8epilogue10collective18CollectiveEpilogueINS1C_23Sm100TmaWarpSpecializedILi4ELi2ELi16ELb1ELb0EEEJSH_NS5_IJNSS_ISE_SB_EENSS_ISG_SB_EEEEESI_SJ_SI_SJ_NS1C_6fusion15FusionCallbacksIS1G_NS1K_17LinearCombinationISI_fSI_fLNS_15FloatRoundStyleE2EEESH_S1J_JEEENS4_5SM1004TMEM4LOAD26SM100_TMEM_LOAD_16dp128b8xESZ_S19_NS4_17SM75_U32x4_LDSM_NENS4_14SM90_TMA_STOREES19_NS4_17SM90_U32x4_STSM_NENS4_39AutoVectorizingCopyWithAssumedAlignmentILi128EEEEEEvvEEEEvNT_6ParamsE,"ax",@progbits
	.align	128
.text._ZN7cutlass13device_kernelINS_4gemm6kernel13GemmUniversalIN4cute5tupleIJiiiiEEENS1_10collective13CollectiveMmaINS1_35MainloopSm100TmaUmmaWarpSpecializedILi8ELi2ELi4ENS5_IJNS4_1CILi1EEESB_SB_EEEEENS5_IJNSA_ILi64EEENSA_ILi128EEENSA_ILi32EEEEEENS_10tfloat32_tENS5_IJlSB_lEEESI_SJ_NS4_8TiledMMAINS4_8MMA_AtomIJNS4_17SM100_MMA_TF32_SSISI_SI_fLi64ELi128ELNS4_4UMMA5MajorE0ELSO_0ELNSN_7ScaleInE0ELSP_0EEEEEENS4_6LayoutISC_NS5_IJNSA_ILi0EEEST_ST_EEEEENS5_IJNS4_10UnderscoreESW_SW_EEEEENS4_13SM90_TMA_LOADENS4_14ComposedLayoutINS4_7SwizzleILi3ELi4ELi3EEENS4_18smem_ptr_flag_bitsILi32EEENSS_INS5_IJNSA_ILi8EEESG_EEENS5_IJSG_SB_EEEEEEEvNS4_8identityESZ_S19_vS1A_EENS_8epilogue10collective18CollectiveEpilogueINS1C_23Sm100TmaWarpSpecializedILi4ELi2ELi16ELb1ELb0EEEJSH_NS5_IJNSS_ISE_SB_EENSS_ISG_SB_EEEEESI_SJ_SI_SJ_NS1C_6fusion15FusionCallbacksIS1G_NS1K_17LinearCombinationISI_fSI_fLNS_15FloatRoundStyleE2EEESH_S1J_JEEENS4_5SM1004TMEM4LOAD26SM100_TMEM_LOAD_16dp128b8xESZ_S19_NS4_17SM75_U32x4_LDSM_NENS4_14SM90_TMA_STOREES19_NS4_17SM90_U32x4_STSM_NENS4_39AutoVectorizingCopyWithAssumedAlignmentILi128EEEEEEvvEEEEvNT_6ParamsE:
        .type           _ZN7cutlass13device_kernelINS_4gemm6kernel13GemmUniversalIN4cute5tupleIJiiiiEEENS1_10collective13CollectiveMmaINS1_35MainloopSm100TmaUmmaWarpSpecializedILi8ELi2ELi4ENS5_IJNS4_1CILi1EEESB_SB_EEEEENS5_IJNSA_ILi64EEENSA_ILi128EEENSA_ILi32EEEEEENS_10tfloat32_tENS5_IJlSB_lEEESI_SJ_NS4_8TiledMMAINS4_8MMA_AtomIJNS4_17SM100_MMA_TF32_SSISI_SI_fLi64ELi128ELNS4_4UMMA5MajorE0ELSO_0ELNSN_7ScaleInE0ELSP_0EEEEEENS4_6LayoutISC_NS5_IJNSA_ILi0EEEST_ST_EEEEENS5_IJNS4_10UnderscoreESW_SW_EEEEENS4_13SM90_TMA_LOADENS4_14ComposedLayoutINS4_7SwizzleILi3ELi4ELi3EEENS4_18smem_ptr_flag_bitsILi32EEENSS_INS5_IJNSA_ILi8EEESG_EEENS5_IJSG_SB_EEEEEEEvNS4_8identityESZ_S19_vS1A_EENS_8epilogue10collective18CollectiveEpilogueINS1C_23Sm100TmaWarpSpecializedILi4ELi2ELi16ELb1ELb0EEEJSH_NS5_IJNSS_ISE_SB_EENSS_ISG_SB_EEEEESI_SJ_SI_SJ_NS1C_6fusion15FusionCallbacksIS1G_NS1K_17LinearCombinationISI_fSI_fLNS_15FloatRoundStyleE2EEESH_S1J_JEEENS4_5SM1004TMEM4LOAD26SM100_TMEM_LOAD_16dp128b8xESZ_S19_NS4_17SM75_U32x4_LDSM_NENS4_14SM90_TMA_STOREES19_NS4_17SM90_U32x4_STSM_NENS4_39AutoVectorizingCopyWithAssumedAlignmentILi128EEEEEEvvEEEEvNT_6ParamsE,@function
        .size           _ZN7cutlass13device_kernelINS_4gemm6kernel13GemmUniversalIN4cute5tupleIJiiiiEEENS1_10collective13CollectiveMmaINS1_35MainloopSm100TmaUmmaWarpSpecializedILi8ELi2ELi4ENS5_IJNS4_1CILi1EEESB_SB_EEEEENS5_IJNSA_ILi64EEENSA_ILi128EEENSA_ILi32EEEEEENS_10tfloat32_tENS5_IJlSB_lEEESI_SJ_NS4_8TiledMMAINS4_8MMA_AtomIJNS4_17SM100_MMA_TF32_SSISI_SI_fLi64ELi128ELNS4_4UMMA5MajorE0ELSO_0ELNSN_7ScaleInE0ELSP_0EEEEEENS4_6LayoutISC_NS5_IJNSA_ILi0EEEST_ST_EEEEENS5_IJNS4_10UnderscoreESW_SW_EEEEENS4_13SM90_TMA_LOADENS4_14ComposedLayoutINS4_7SwizzleILi3ELi4ELi3EEENS4_18smem_ptr_flag_bitsILi32EEENSS_INS5_IJNSA_ILi8EEESG_EEENS5_IJSG_SB_EEEEEEEvNS4_8identityESZ_S19_vS1A_EENS_8epilogue10collective18CollectiveEpilogueINS1C_23Sm100TmaWarpSpecializedILi4ELi2ELi16ELb1ELb0EEEJSH_NS5_IJNSS_ISE_SB_EENSS_ISG_SB_EEEEESI_SJ_SI_SJ_NS1C_6fusion15FusionCallbacksIS1G_NS1K_17LinearCombinationISI_fSI_fLNS_15FloatRoundStyleE2EEESH_S1J_JEEENS4_5SM1004TMEM4LOAD26SM100_TMEM_LOAD_16dp128b8xESZ_S19_NS4_17SM75_U32x4_LDSM_NENS4_14SM90_TMA_STOREES19_NS4_17SM90_U32x4_STSM_NENS4_39AutoVectorizingCopyWithAssumedAlignmentILi128EEEEEEvvEEEEvNT_6ParamsE,(.L_x_188 - _ZN7cutlass13device_kernelINS_4gemm6kernel13GemmUniversalIN4cute5tupleIJiiiiEEENS1_10collective13CollectiveMmaINS1_35MainloopSm100TmaUmmaWarpSpecializedILi8ELi2ELi4ENS5_IJNS4_1CILi1EEESB_SB_EEEEENS5_IJNSA_ILi64EEENSA_ILi128EEENSA_ILi32EEEEEENS_10tfloat32_tENS5_IJlSB_lEEESI_SJ_NS4_8TiledMMAINS4_8MMA_AtomIJNS4_17SM100_MMA_TF32_SSISI_SI_fLi64ELi128ELNS4_4UMMA5MajorE0ELSO_0ELNSN_7ScaleInE0ELSP_0EEEEEENS4_6LayoutISC_NS5_IJNSA_ILi0EEEST_ST_EEEEENS5_IJNS4_10UnderscoreESW_SW_EEEEENS4_13SM90_TMA_LOADENS4_14ComposedLayoutINS4_7SwizzleILi3ELi4ELi3EEENS4_18smem_ptr_flag_bitsILi32EEENSS_INS5_IJNSA_ILi8EEESG_EEENS5_IJSG_SB_EEEEEEEvNS4_8identityESZ_S19_vS1A_EENS_8epilogue10collective18CollectiveEpilogueINS1C_23Sm100TmaWarpSpecializedILi4ELi2ELi16ELb1ELb0EEEJSH_NS5_IJNSS_ISE_SB_EENSS_ISG_SB_EEEEESI_SJ_SI_SJ_NS1C_6fusion15FusionCallbacksIS1G_NS1K_17LinearCombinationISI_fSI_fLNS_15FloatRoundStyleE2EEESH_S1J_JEEENS4_5SM1004TMEM4LOAD26SM100_TMEM_LOAD_16dp128b8xESZ_S19_NS4_17SM75_U32x4_LDSM_NENS4_14SM90_TMA_STOREES19_NS4_17SM90_U32x4_STSM_NENS4_39AutoVectorizingCopyWithAssumedAlignmentILi128EEEEEEvvEEEEvNT_6ParamsE)
        .other          _ZN7cutlass13device_kernelINS_4gemm6kernel13GemmUniversalIN4cute5tupleIJiiiiEEENS1_10collective13CollectiveMmaINS1_35MainloopSm100TmaUmmaWarpSpecializedILi8ELi2ELi4ENS5_IJNS4_1CILi1EEESB_SB_EEEEENS5_IJNSA_ILi64EEENSA_ILi128EEENSA_ILi32EEEEEENS_10tfloat32_tENS5_IJlSB_lEEESI_SJ_NS4_8TiledMMAINS4_8MMA_AtomIJNS4_17SM100_MMA_TF32_SSISI_SI_fLi64ELi128ELNS4_4UMMA5MajorE0ELSO_0ELNSN_7ScaleInE0ELSP_0EEEEEENS4_6LayoutISC_NS5_IJNSA_ILi0EEEST_ST_EEEEENS5_IJNS4_10UnderscoreESW_SW_EEEEENS4_13SM90_TMA_LOADENS4_14ComposedLayoutINS4_7SwizzleILi3ELi4ELi3EEENS4_18smem_ptr_flag_bitsILi32EEENSS_INS5_IJNSA_ILi8EEESG_EEENS5_IJSG_SB_EEEEEEEvNS4_8identityESZ_S19_vS1A_EENS_8epilogue10collective18CollectiveEpilogueINS1C_23Sm100TmaWarpSpecializedILi4ELi2ELi16ELb1ELb0EEEJSH_NS5_IJNSS_ISE_SB_EENSS_ISG_SB_EEEEESI_SJ_SI_SJ_NS1C_6fusion15FusionCallbacksIS1G_NS1K_17LinearCombinationISI_fSI_fLNS_15FloatRoundStyleE2EEESH_S1J_JEEENS4_5SM1004TMEM4LOAD26SM100_TMEM_LOAD_16dp128b8xESZ_S19_NS4_17SM75_U32x4_LDSM_NENS4_14SM90_TMA_STOREES19_NS4_17SM90_U32x4_STSM_NENS4_39AutoVectorizingCopyWithAssumedAlignmentILi128EEEEEEvvEEEEvNT_6ParamsE,@"STO_CUDA_ENTRY STV_DEFAULT"
_ZN7cutlass13device_kernelINS_4gemm6kernel13GemmUniversalIN4cute5tupleIJiiiiEEENS1_10collective13CollectiveMmaINS1_35MainloopSm100TmaUmmaWarpSpecializedILi8ELi2ELi4ENS5_IJNS4_1CILi1EEESB_SB_EEEEENS5_IJNSA_ILi64EEENSA_ILi128EEENSA_ILi32EEEEEENS_10tfloat32_tENS5_IJlSB_lEEESI_SJ_NS4_8TiledMMAINS4_8MMA_AtomIJNS4_17SM100_MMA_TF32_SSISI_SI_fLi64ELi128ELNS4_4UMMA5MajorE0ELSO_0ELNSN_7ScaleInE0ELSP_0EEEEEENS4_6LayoutISC_NS5_IJNSA_ILi0EEEST_ST_EEEEENS5_IJNS4_10UnderscoreESW_SW_EEEEENS4_13SM90_TMA_LOADENS4_14ComposedLayoutINS4_7SwizzleILi3ELi4ELi3EEENS4_18smem_ptr_flag_bitsILi32EEENSS_INS5_IJNSA_ILi8EEESG_EEENS5_IJSG_SB_EEEEEEEvNS4_8identityESZ_S19_vS1A_EENS_8epilogue10collective18CollectiveEpilogueINS1C_23Sm100TmaWarpSpecializedILi4ELi2ELi16ELb1ELb0EEEJSH_NS5_IJNSS_ISE_SB_EENSS_ISG_SB_EEEEESI_SJ_SI_SJ_NS1C_6fusion15FusionCallbacksIS1G_NS1K_17LinearCombinationISI_fSI_fLNS_15FloatRoundStyleE2EEESH_S1J_JEEENS4_5SM1004TMEM4LOAD26SM100_TMEM_LOAD_16dp128b8xESZ_S19_NS4_17SM75_U32x4_LDSM_NENS4_14SM90_TMA_STOREES19_NS4_17SM90_U32x4_STSM_NENS4_39AutoVectorizingCopyWithAssumedAlignmentILi128EEEEEEvvEEEEvNT_6ParamsE:
[----:B------:R-:W1:Y:S01]  /*0000*/  LDC R1, c[0x0][0x37c] ;  /* 0x0000df00ff017b82 */ /* 0x000e620000000800 */
[----:B------:R-:W2:Y:S01]  /*0010*/  S2R R77, SR_TID.X ;  /* 0x00000000004d7919 */ /* 0x000ea20000002100 */
[----:B------:R-:W3:Y:S01]  /*0020*/  LDCU.64 UR4, c[0x0][0x890] ;  /* 0x00011200ff0477ac */ /* 0x000ee20008000a00 */
[----:B------:R-:W-:Y:S02]  /*0030*/  PRMT R64, RZ, 0x7610, R64 ;  /* 0x00007610ff407816 */ /* 0x000fe40000000040 */
[----:B------:R-:W-:Y:S01]  /*0040*/  ELECT P5, URZ, PT ;  /* 0x0000000000ff782f */ /* 0x000fe200038a0000 */
[----:B------:R-:W4:Y:S01]  /*0050*/  LDCU.64 UR46, c[0x0][0x358] ;  /* 0x00006b00ff2e77ac */ /* 0x000f220008000a00 */
[----:B---3--:R-:W-:-:S04]  /*0060*/  UISETP.NE.U32.AND UP0, UPT, UR4, URZ, UPT ;  /* 0x000000ff0400728c */ /* 0x008fc8000bf05070 */
[----:B------:R-:W-:Y:S01]  /*0070*/  UISETP.NE.AND.EX UP0, UPT, UR5, URZ, UPT, UP0 ;  /* 0x000000ff0500728c */ /* 0x000fe2000bf05300 */
[----:B--2---:R-:W-:-:S05]  /*0080*/  SHF.R.U32.HI R69, RZ, 0x5, R77 ;  /* 0x00000005ff457819 */ /* 0x004fca000001164d */
[----:B------:R-:W2:Y:S02]  /*0090*/  SHFL.IDX PT, R0, R69, RZ, 0x1f ;  /* 0x00001fff45007589 */ /* 0x000ea400000e0000 */
[----:B--2---:R-:W-:Y:S01]  /*00a0*/  R2UR UR8, R0 ;  /* 0x00000000000872ca */ /* 0x004fe200000e0000 */
[----:B-1--4-:R-:W-:-:S14]  /*00b0*/  BRA.U UP0, `(.L_x_0) ;  /* 0x00000001002c7547 */ /* 0x012fdc000b800000 */
[----:B------:R-:W1:Y:S02]  /*00c0*/  LDCU.64 UR6, c[0x0][0x888] ;  /* 0x00011100ff0677ac */ /* 0x000e640008000a00 */
[----:B-1----:R-:W-:-:S04]  /*00d0*/  UISETP.NE.U32.AND UP0, UPT, UR6, URZ, UPT ;  /* 0x000000ff0600728c */ /* 0x002fc8000bf05070 */
[----:B------:R-:W-:-:S09]  /*00e0*/  UISETP.NE.AND.EX UP0, UPT, UR7, URZ, UPT, UP0 ;  /* 0x000000ff0700728c */ /* 0x000fd2000bf05300 */
[----:B------:R-:W-:Y:S05]  /*00f0*/  BRA.U !UP0, `(.L_x_1) ;  /* 0x0000000108107547 */ /* 0x000fea000b800000 */
[----:B------:R-:W1:Y:S02]  /*0100*/  LDC.64 R2, c[0x0][0x888] ;  /* 0x00022200ff027b82 */ /* 0x000e640000000a00 */
[----:B-1----:R1:W5:Y:S01]  /*0110*/  LDG.E R35, desc[UR46][R2.64] ;  /* 0x0000002e02237981 */ /* 0x002362000c1e1900 */
[----:B------:R-:W-:Y:S01]  /*0120*/  HFMA2 R64, -RZ, RZ, 0, 5.9604644775390625e-08 ;  /* 0x00000001ff407431 */ /* 0x000fe200000001ff */
[----:B------:R-:W-:Y:S05]  /*0130*/  BRA `(.L_x_0) ;  /* 0x00000000000c7947 */ /* 0x000fea0003800000 */
.L_x_1:
[----:B------:R-:W1:Y:S01]  /*0140*/  LDCU UR6, c[0x0][0x880] ;  /* 0x00011000ff0677ac */ /* 0x000e620008000800 */
[----:B------:R-:W-:Y:S01]  /*0150*/  HFMA2 R64, -RZ, RZ, 0, 5.9604644775390625e-08 ;  /* 0x00000001ff407431 */ /* 0x000fe200000001ff */
[----:B-1----:R-:W-:-:S07]  /*0160*/  MOV R35, UR6 ;  /* 0x0000000600237c02 */ /* 0x002fce0008000f00 */
.L_x_0:
[----:B------:R-:W2:Y:S02]  /*0170*/  LDCU.64 UR6, c[0x0][0x8b0] ;  /* 0x00011600ff0677ac */ /* 0x000ea40008000a00 */
[----:B--2---:R-:W-:-:S04]  /*0180*/  UISETP.NE.U32.AND UP0, UPT, UR6, URZ, UPT ;  /* 0x000000ff0600728c */ /* 0x004fc8000bf05070 */
[----:B------:R-:W-:-:S09]  /*0190*/  UISETP.NE.AND.EX UP0, UPT, UR7, URZ, UPT, UP0 ;  /* 0x000000ff0700728c */ /* 0x000fd2000bf05300 */
[----:B------:R-:W-:Y:S05]  /*01a0*/  BRA.U UP0, `(.L_x_2) ;  /* 0x0000000100247547 */ /* 0x000fea000b800000 */
[----:B------:R-:W2:Y:S02]  /*01b0*/  LDCU.64 UR6, c[0x0][0x8a8] ;  /* 0x00011500ff0677ac */ /* 0x000ea40008000a00 */
[----:B--2---:R-:W-:-:S04]  /*01c0*/  UISETP.NE.U32.AND UP0, UPT, UR6, URZ, UPT ;  /* 0x000000ff0600728c */ /* 0x004fc8000bf05070 */
[----:B------:R-:W-:-:S09]  /*01d0*/  UISETP.NE.AND.EX UP0, UPT, UR7, URZ, UPT, UP0 ;  /* 0x000000ff0700728c */ /* 0x000fd2000bf05300 */
[----:B------:R-:W-:Y:S05]  /*01e0*/  BRA.U !UP0, `(.L_x_3) ;  /* 0x00000001080c7547 */ /* 0x000fea000b800000 */
[----:B-1----:R-:W1:Y:S02]  /*01f0*/  LDC.64 R2, c[0x0][0x8a8] ;  /* 0x00022a00ff027b82 */ /* 0x002e640000000a00 */
[----:B-1----:R2:W5:Y:S01]  /*0200*/  LDG.E R33, desc[UR46][R2.64] ;  /* 0x0000002e02217981 */ /* 0x002562000c1e1900 */
[----:B------:R-:W-:Y:S05]  /*0210*/  BRA `(.L_x_2) ;  /* 0x0000000000087947 */ /* 0x000fea0003800000 */
.L_x_3:
[----:B------:R-:W2:Y:S02]  /*0220*/  LDCU UR6, c[0x0][0x8a0] ;  /* 0x00011400ff0677ac */ /* 0x000ea40008000800 */
[----:B--2---:R-:W-:Y:S02]  /*0230*/  MOV R33, UR6 ;  /* 0x0000000600217c02 */ /* 0x004fe40008000f00 */
.L_x_2:
[----:B------:R-:W-:Y:S01]  /*0240*/  IMAD.U32 R0, RZ, RZ, UR8 ;  /* 0x00000008ff007e24 */ /* 0x000fe2000f8e00ff */
[----:B------:R-:W-:Y:S04]  /*0250*/  BSSY.RECONVERGENT B0, `(.L_x_4) ;  /* 0x000000c000007945 */ /* 0x000fe80003800200 */
[C---:B------:R-:W-:Y:S02]  /*0260*/  ISETP.NE.OR P1, PT, R0.reuse, 0x1, !P5 ;  /* 0x000000010000780c */ /* 0x040fe40006f25670 */
[----:B------:R-:W-:-:S11]  /*0270*/  ISETP.NE.OR P0, PT, R0, 0x3, !P5 ;  /* 0x000000030000780c */ /* 0x000fd60006f05670 */
[----:B------:R-:W-:Y:S05]  /*0280*/  @P1 BRA `(.L_x_5) ;  /* 0x0000000000201947 */ /* 0x000fea0003800000 */
[----:B------:R-:W3:Y:S02]  /*0290*/  LDCU.64 UR6, c[0x0][0x348] ;  /* 0x00006900ff0677ac */ /* 0x000ee40008000a00 */
[----:B---3--:R-:W-:Y:S02]  /*02a0*/  UIADD3 UR10, UP1, UPT, UR6, 0x80, URZ ;  /* 0x00000080060a7890 */ /* 0x008fe4000ff3e0ff */
[----:B------:R-:W-:Y:S02]  /*02b0*/  UIADD3 UR6, UP0, UPT, UR6, 0x180, URZ ;  /* 0x0000018006067890 */ /* 0x000fe4000ff1e0ff */
[----:B------:R-:W-:Y:S02]  /*02c0*/  UIADD3.X UR11, UPT, UPT, URZ, UR7, URZ, UP1, !UPT ;  /* 0x00000007ff0b7290 */ /* 0x000fe40008ffe4ff */
[----:B------:R-:W-:-:S07]  /*02d0*/  UIADD3.X UR7, UPT, UPT, URZ, UR7, URZ, UP0, !UPT ;  /* 0x00000007ff077290 */ /* 0x000fce00087fe4ff */
[----:B------:R3:W-:Y:S02]  /*02e0*/  UTMACCTL.PF [UR10] ;  /* 0x000000000a0079b9 */ /* 0x0007e40008040000 */
[----:B------:R3:W-:Y:S02]  /*02f0*/  UTMACCTL.PF [UR6] ;  /* 0x00000000060079b9 */ /* 0x0007e40008040000 */
[----:B---3--:R-:W-:Y:S01]  /*0300*/  NOP ;  /* 0x0000000000007918 */ /* 0x008fe20000000000 */
.L_x_5:
[----:B------:R-:W-:Y:S05]  /*0310*/  BSYNC.RECONVERGENT B0 ;  /* 0x0000000000007941 */ /* 0x000fea0003800200 */
.L_x_4:
[----:B------:R-:W-:Y:S04]  /*0320*/  BSSY.RECONVERGENT B0, `(.L_x_6) ;  /* 0x000000a000007945 */ /* 0x000fe80003800200 */
        /* <DEDUP_REMOVED lines=9> */
.L_x_7:
[----:B------:R-:W-:Y:S05]  /*03c0*/  BSYNC.RECONVERGENT B0 ;  /* 0x0000000000007941 */ /* 0x000fea0003800200 */
.L_x_6:
[----:B------:R-:W3:Y:S01]  /*03d0*/  LDCU.64 UR6, c[0x0][0x888] ;  /* 0x00011100ff0677ac */ /* 0x000ee20008000a00 */
[----:B------:R-:W-:Y:S02]  /*03e0*/  UISETP.EQ.U32.AND UP1, UPT, UR4, URZ, UPT ;  /* 0x000000ff0400728c */ /* 0x000fe4000bf22070 */
[----:B------:R-:W-:Y:S02]  /*03f0*/  UPLOP3.LUT UP2, UPT, UPT, UPT, UPT, 0x80, 0x8 ;  /* 0x000000000008789c */ /* 0x000fe40003f4f070 */
[----:B---3--:R-:W-:-:S04]  /*0400*/  UISETP.NE.U32.AND UP0, UPT, UR6, URZ, UPT ;  /* 0x000000ff0600728c */ /* 0x008fc8000bf05070 */
[----:B------:R-:W-:-:S04]  /*0410*/  UISETP.NE.AND.EX UP0, UPT, UR7, URZ, UPT, UP0 ;  /* 0x000000ff0700728c */ /* 0x000fc8000bf05300 */
[----:B------:R-:W-:-:S04]  /*0420*/  UISETP.EQ.OR.EX UP3, UPT, UR5, URZ, !UP0, UP1 ;  /* 0x000000ff0500728c */ /* 0x000fc8000c762710 */
[----:B------:R-:W-:-:S05]  /*0430*/  UP2UR UR50, UPR, URZ, 0x8 ;  /* 0x00000008ff327883 */ /* 0x000fca0008000000 */
[----:B------:R-:W-:Y:S07]  /*0440*/  BRA.U !UP3, `(.L_x_8) ;  /* 0x000000010b207547 */ /* 0x000fee000b800000 */
[----:B------:R-:W-:Y:S01]  /*0450*/  UISETP.NE.U32.AND UP2, UPT, UR4, URZ, UPT ;  /* 0x000000ff0400728c */ /* 0x000fe2000bf45070 */
[----:B-----5:R-:W-:Y:S01]  /*0460*/  FSETP.NEU.AND P0, PT, R35, RZ, PT ;  /* 0x000000ff2300720b */ /* 0x020fe20003f0d000 */
[----:B------:R-:W-:Y:S02]  /*0470*/  USEL UR4, URZ, 0xffffffff, UP0 ;  /* 0xffffffffff047887 */ /* 0x000fe40008000000 */
[----:B------:R-:W-:-:S10]  /*0480*/  UISETP.NE.AND.EX UP2, UPT, UR5, URZ, UPT, UP2 ;  /* 0x000000ff0500728c */ /* 0x000fd4000bf45320 */
[----:B------:R-:W-:Y:S01]  /*0490*/  VOTEU.ANY UP1, P0 ;  /* 0x0000000000ff7886 */ /* 0x000fe20000020100 */
[----:B------:R-:W-:-:S04]  /*04a0*/  @!UP2 USEL UR4, URZ, 0xffffffff, UP1 ;  /* 0xffffffffff04a887 */ /* 0x000fc80008800000 */
[----:B------:R-:W-:-:S04]  /*04b0*/  ULOP3.LUT UR4, UR4, 0x1, URZ, 0xc0, !UPT ;  /* 0x0000000104047892 */ /* 0x000fc8000f8ec0ff */
[----:B------:R-:W-:-:S11]  /*04c0*/  UISETP.NE.U32.AND UP2, UPT, UR4, 0x1, UPT ;  /* 0x000000010400788c */ /* 0x000fd6000bf45070 */
.L_x_8:
[----:B-12---:R-:W1:Y:S01]  /*04d0*/  SHFL.IDX PT, R2, R69, RZ, 0x1f ;  /* 0x00001fff45027589 */ /* 0x006e6200000e0000 */
[----:B------:R-:W-:-:S04]  /*04e0*/  UISETP.NE.AND UP1, UPT, UR8, 0x2, UPT ;  /* 0x000000020800788c */ /* 0x000fc8000bf25270 */
[----:B------:R-:W-:Y:S01]  /*04f0*/  USEL UR6, URZ, 0x1, UP1 ;  /* 0x00000001ff067887 */ /* 0x000fe20008800000 */
[----:B-1----:R-:W-:-:S13]  /*0500*/  ISETP.NE.AND P0, PT, R2, RZ, PT ;  /* 0x000000ff0200720c */ /* 0x002fda0003f05270 */
[----:B------:R-:W-:Y:S05]  /*0510*/  @P0 BRA `(.L_x_9) ;  /* 0x0000000000680947 */ /* 0x000fea0003800000 */
[----:B------:R-:W1:Y:S01]  /*0520*/  S2UR UR5, SR_CgaCtaId ;  /* 0x00000000000579c3 */ /* 0x000e620000008800 */
[----:B------:R-:W-:Y:S01]  /*0530*/  UMOV UR7, 0x400 ;  /* 0x0000040000077882 */ /* 0x000fe20000000000 */
[----:B------:R-:W-:Y:S01]  /*0540*/  UMOV UR4, 0x1 ;  /* 0x0000000100047882 */ /* 0x000fe20000000000 */
[----:B------:R-:W-:Y:S01]  /*0550*/  ELECT P0, URZ, PT ;  /* 0x0000000000ff782f */ /* 0x000fe20003800000 */
[----:B------:R-:W-:-:S04]  /*0560*/  UIADD3 UR10, UPT, UPT, -UR4, 0x100000, URZ ;  /* 0x00100000040a7890 */ /* 0x000fc8000fffe1ff */
[----:B------:R-:W-:Y:S02]  /*0570*/  USHF.L.U32 UR11, UR10, 0xb, URZ ;  /* 0x0000000b0a0b7899 */ /* 0x000fe400080006ff */
[----:B------:R-:W-:Y:S02]  /*0580*/  USHF.L.U32 UR10, UR10, 0x1, URZ ;  /* 0x000000010a0a7899 */ /* 0x000fe400080006ff */
[----:B-1----:R-:W-:Y:S01]  /*0590*/  ULEA UR5, UR5, UR7, 0x18 ;  /* 0x0000000705057291 */ /* 0x002fe2000f8ec0ff */
[----:B------:R-:W1:Y:S11]  /*05a0*/  FENCE.VIEW.ASYNC.S ;  /* 0x00000000000073c6 */ /* 0x000e760000000000 */
[----:B-1----:R1:W2:Y:S01]  /*05b0*/  SYNCS.EXCH.64 URZ, [UR5], UR10 ;  /* 0x0000000a05ff75b2 */ /* 0x0022a20008000100 */
[----:B------:R1:W3:Y:S01]  /*05c0*/  SYNCS.EXCH.64 URZ, [UR5+0x40], UR10 ;  /* 0x0000400a05ff75b2 */ /* 0x0002e20008000100 */
[----:B------:R1:W4:Y:S01]  /*05d0*/  SYNCS.EXCH.64 URZ, [UR5+0x8], UR10 ;  /* 0x0000080a05ff75b2 */ /* 0x0003220008000100 */
[----:B------:R1:W1:Y:S01]  /*05e0*/  SYNCS.EXCH.64 URZ, [UR5+0x48], UR10 ;  /* 0x0000480a05ff75b2 */ /* 0x0002620008000100 */
        /* <DEDUP_REMOVED lines=12> */
[----:B------:R-:W-:Y:S01]  /*06b0*/  NOP ;  /* 0x0000000000007918 */ /* 0x000fe20000000000 */
.L_x_9:
[----:B------:R-:W2:Y:S01]  /*06c0*/  SHFL.IDX PT, R2, R69, RZ, 0x1f ;  /* 0x00001fff45027589 */ /* 0x000ea200000e0000 */
[----:B------:R-:W-:Y:S01]  /*06d0*/  NOP ;  /* 0x0000000000007918 */ /* 0x000fe20000000000 */
[----:B--2---:R-:W-:-:S13]  /*06e0*/  ISETP.NE.AND P0, PT, R2, 0x1, PT ;  /* 0x000000010200780c */ /* 0x004fda0003f05270 */
[----:B------:R-:W-:Y:S05]  /*06f0*/  @P0 BRA `(.L_x_10) ;  /* 0x0000000000580947 */ /* 0x000fea0003800000 */
[----:B------:R-:W2:Y:S01]  /*0700*/  S2UR UR7, SR_CgaCtaId ;  /* 0x00000000000779c3 */ /* 0x000ea20000008800 */
[----:B------:R-:W-:Y:S01]  /*0710*/  UMOV UR9, 0x400 ;  /* 0x0000040000097882 */ /* 0x000fe20000000000 */
[----:B-1----:R-:W-:Y:S01]  /*0720*/  UMOV UR5, 0x20 ;  /* 0x0000002000057882 */ /* 0x002fe20000000000 */
[----:B------:R-:W-:Y:S01]  /*0730*/  UMOV UR4, 0x80 ;  /* 0x0000008000047882 */ /* 0x000fe20000000000 */
[----:B------:R-:W-:-:S04]  /*0740*/  UIADD3 UR10, UPT, UPT, -UR5, 0x100000, URZ ;  /* 0x00100000050a7890 */ /* 0x000fc8000fffe1ff */
[----:B------:R-:W-:Y:S02]  /*0750*/  USHF.L.U32 UR11, UR10, 0xb, URZ ;  /* 0x0000000b0a0b7899 */ /* 0x000fe400080006ff */
[----:B------:R-:W-:Y:S02]  /*0760*/  USHF.L.U32 UR10, UR10, 0x1, URZ ;  /* 0x000000010a0a7899 */ /* 0x000fe400080006ff */
[----:B------:R-:W-:-:S04]  /*0770*/  UIADD3 UR4, UPT, UPT, -UR4, 0x100000, URZ ;  /* 0x0010000004047890 */ /* 0x000fc8000fffe1ff */
[----:B------:R-:W-:Y:S02]  /*0780*/  USHF.L.U32 UR5, UR4, 0xb, URZ ;  /* 0x0000000b04057899 */ /* 0x000fe400080006ff */
[----:B------:R-:W-:Y:S01]  /*0790*/  USHF.L.U32 UR4, UR4, 0x1, URZ ;  /* 0x0000000104047899 */ /* 0x000fe200080006ff */
[----:B------:R-:W-:Y:S01]  /*07a0*/  ELECT P0, URZ, PT ;  /* 0x0000000000ff782f */ /* 0x000fe20003800000 */
[----:B--2---:R-:W-:Y:S01]  /*07b0*/  ULEA UR7, UR7, UR9, 0x18 ;  /* 0x0000000907077291 */ /* 0x004fe2000f8ec0ff */
[----:B------:R-:W1:Y:S11]  /*07c0*/  FENCE.VIEW.ASYNC.S ;  /* 0x00000000000073c6 */ /* 0x000e760000000000 */
[----:B-1----:R2:W1:Y:S01]  /*07d0*/  SYNCS.EXCH.64 URZ, [UR7+0x80], UR10 ;  /* 0x0000800a07ff75b2 */ /* 0x0024620008000100 */
[----:B------:R2:W1:Y:S01]  /*07e0*/  SYNCS.EXCH.64 URZ, [UR7+0xa0], UR4 ;  /* 0x0000a00407ff75b2 */ /* 0x0004620008000100 */
[----:B------:R2:W1:Y:S01]  /*07f0*/  SYNCS.EXCH.64 URZ, [UR7+0x88], UR10 ;  /* 0x0000880a07ff75b2 */ /* 0x0004620008000100 */
[----:B------:R2:W1:Y:S01]  /*0800*/  SYNCS.EXCH.64 URZ, [UR7+0xa8], UR4 ;  /* 0x0000a80407ff75b2 */ /* 0x0004620008000100 */
[----:B------:R2:W1:Y:S01]  /*0810*/  SYNCS.EXCH.64 URZ, [UR7+0x90], UR10 ;  /* 0x0000900a07ff75b2 */ /* 0x0004620008000100 */
[----:B------:R2:W1:Y:S01]  /*0820*/  SYNCS.EXCH.64 URZ, [UR7+0xb0], UR4 ;  /* 0x0000b00407ff75b2 */ /* 0x0004620008000100 */
[----:B------:R2:W1:Y:S01]  /*0830*/  SYNCS.EXCH.64 URZ, [UR7+0x98], UR10 ;  /* 0x0000980a07ff75b2 */ /* 0x0004620008000100 */
[----:B------:R2:W1:Y:S02]  /*0840*/  SYNCS.EXCH.64 URZ, [UR7+0xb8], UR4 ;  /* 0x0000b80407ff75b2 */ /* 0x0004640008000100 */
[----:B--2---:R-:W-:Y:S01]  /*0850*/  NOP ;  /* 0x0000000000007918 */ /* 0x004fe20000000000 */
.L_x_10:
[----:B------:R-:W2:Y:S01]  /*0860*/  SHFL.IDX PT, R2, R69, RZ, 0x1f ;  /* 0x00001fff45027589 */ /* 0x000ea200000e0000 */
[----:B------:R-:W-:Y:S01]  /*0870*/  NOP ;  /* 0x0000000000007918 */ /* 0x000fe20000000000 */
[----:B--2---:R-:W-:-:S13]  /*0880*/  ISETP.NE.AND P0, PT, R2, 0x3, PT ;  /* 0x000000030200780c */ /* 0x004fda0003f05270 */
[----:B------:R-:W-:Y:S05]  /*0890*/  @P0 BRA `(.L_x_11) ;  /* 0x0000000000300947 */ /* 0x000fea0003800000 */
[----:B-1----:R-:W1:Y:S01]  /*08a0*/  S2UR UR5, SR_CgaCtaId ;  /* 0x00000000000579c3 */ /* 0x002e620000008800 */
        /* <DEDUP_REMOVED lines=8> */
[----:B-1----:R2:W1:Y:S01]  /*0930*/  SYNCS.EXCH.64 URZ, [UR5+0xc0], UR10 ;  /* 0x0000c00a05ff75b2 */ /* 0x0024620008000100 */
[----:B------:R2:W1:Y:S02]  /*0940*/  SYNCS.EXCH.64 URZ, [UR5+0xc8], UR10 ;  /* 0x0000c80a05ff75b2 */ /* 0x0004640008000100 */
[----:B--2---:R-:W-:Y:S01]  /*0950*/  NOP ;  /* 0x0000000000007918 */ /* 0x004fe20000000000 */
.L_x_11:
[----:B------:R-:W2:Y:S01]  /*0960*/  SHFL.IDX PT, R2, R69, RZ, 0x1f ;  /* 0x00001fff45027589 */ /* 0x000ea200000e0000 */
[----:B------:R-:W-:Y:S01]  /*0970*/  NOP ;  /* 0x0000000000007918 */ /* 0x000fe20000000000 */
[----:B--2---:R-:W-:-:S13]  /*0980*/  ISETP.NE.AND P0, PT, R2, 0x4, PT ;  /* 0x000000040200780c */ /* 0x004fda0003f05270 */
[----:B------:R-:W-:Y:S05]  /*0990*/  @P0 BRA `(.L_x_12) ;  /* 0x00000000004c0947 */ /* 0x000fea0003800000 */
[----:B-1----:R-:W1:Y:S01]  /*09a0*/  S2UR UR5, SR_CgaCtaId ;  /* 0x00000000000579c3 */ /* 0x002e620000008800 */
[----:B------:R-:W-:Y:S01]  /*09b0*/  UMOV UR9, 0x100 ;  /* 0x0000010000097882 */ /* 0x000fe20000000000 */
[----:B------:R-:W-:Y:S01]  /*09c0*/  UMOV UR7, 0x400 ;  /* 0x0000040000077882 */ /* 0x000fe20000000000 */
[----:B------:R-:W-:Y:S01]  /*09d0*/  USEL UR9, UR9, 0xe0, UP2 ;  /* 0x000000e009097887 */ /* 0x000fe20009000000 */
[----:B------:R-:W-:Y:S01]  /*09e0*/  UMOV UR4, 0x1 ;  /* 0x0000000100047882 */ /* 0x000fe20000000000 */
[----:B------:R-:W-:Y:S01]  /*09f0*/  ELECT P0, URZ, PT ;  /* 0x0000000000ff782f */ /* 0x000fe20003800000 */
[----:B------:R-:W-:-:S04]  /*0a00*/  UIADD3 UR10, UPT, UPT, -UR4, 0x100000, URZ ;  /* 0x00100000040a7890 */ /* 0x000fc8000fffe1ff */
[----:B------:R-:W-:Y:S02]  /*0a10*/  USHF.L.U32 UR11, UR10, 0xb, URZ ;  /* 0x0000000b0a0b7899 */ /* 0x000fe400080006ff */
[----:B------:R-:W-:Y:S02]  /*0a20*/  USHF.L.U32 UR10, UR10, 0x1, URZ ;  /* 0x000000010a0a7899 */ /* 0x000fe400080006ff */
[----:B------:R-:W-:-:S04]  /*0a30*/  UIADD3 UR12, UPT, UPT, -UR9, 0x100000, URZ ;  /* 0x00100000090c7890 */ /* 0x000fc8000fffe1ff */
[----:B------:R-:W-:Y:S02]  /*0a40*/  USHF.L.U32 UR13, UR12, 0xb, URZ ;  /* 0x0000000b0c0d7899 */ /* 0x000fe400080006ff */
[----:B------:R-:W-:Y:S02]  /*0a50*/  USHF.L.U32 UR12, UR12, 0x1, URZ ;  /* 0x000000010c0c7899 */ /* 0x000fe400080006ff */
[----:B-1----:R-:W-:Y:S01]  /*0a60*/  ULEA UR5, UR5, UR7, 0x18 ;  /* 0x0000000705057291 */ /* 0x002fe2000f8ec0ff */
[----:B------:R-:W1:Y:S11]  /*0a70*/  FENCE.VIEW.ASYNC.S ;  /* 0x00000000000073c6 */ /* 0x000e760000000000 */
[----:B-1----:R2:W1:Y:S01]  /*0a80*/  SYNCS.EXCH.64 URZ, [UR5+0xd0], UR10 ;  /* 0x0000d00a05ff75b2 */ /* 0x0024620008000100 */
[----:B------:R2:W1:Y:S01]  /*0a90*/  SYNCS.EXCH.64 URZ, [UR5+0xe0], UR12 ;  /* 0x0000e00c05ff75b2 */ /* 0x0004620008000100 */
[----:B------:R2:W1:Y:S01]  /*0aa0*/  SYNCS.EXCH.64 URZ, [UR5+0xd8], UR10 ;  /* 0x0000d80a05ff75b2 */ /* 0x0004620008000100 */
[----:B------:R2:W1:Y:S02]  /*0ab0*/  SYNCS.EXCH.64 URZ, [UR5+0xe8], UR12 ;  /* 0x0000e80c05ff75b2 */ /* 0x0004640008000100 */
[----:B--2---:R-:W-:Y:S01]  /*0ac0*/  NOP ;  /* 0x0000000000007918 */ /* 0x004fe20000000000 */
.L_x_12:
        /* <DEDUP_REMOVED lines=26> */
.L_x_13:
        /* <DEDUP_REMOVED lines=18> */
.L_x_14:
[----:B-1----:R-:W1:Y:S01]  /*0d90*/  S2UR UR5, SR_CTAID.X ;  /* 0x00000000000579c3 */ /* 0x002e620000002500 */
[----:B------:R-:W-:-:S05]  /*0da0*/  CS2R.32 R63, SR_CgaSize ;  /* 0x00000000003f7805 */ /* 0x000fca0000008a00 */
[----:B------:R-:W-:-:S05]  /*0db0*/  IMAD R63, R63, -0xa0, RZ ;  /* 0xffffff603f3f7824 */ /* 0x000fca00078e02ff */
[----:B------:R-:W-:-:S14]  /*0dc0*/  R2UR UR9, R63 ;  /* 0x000000003f0972ca */ /* 0x000fdc00000e0000 */
[----:B------:R-:W2:Y:S01]  /*0dd0*/  LDCU UR9, c[0x0][UR9+0x2b0] ;  /* 0x00005600090977ac */ /* 0x000ea20008000800 */
[----:B------:R-:W-:Y:S01]  /*0de0*/  NOP ;  /* 0x0000000000007918 */ /* 0x000fe20000000000 */
[----:B------:R-:W-:-:S05]  /*0df0*/  CS2R.32 R63, SR_CgaSize ;  /* 0x00000000003f7805 */ /* 0x000fca0000008a00 */
[----:B------:R-:W-:-:S05]  /*0e00*/  IMAD R63, R63, -0xa0, RZ ;  /* 0xffffff603f3f7824 */ /* 0x000fca00078e02ff */
[----:B------:R-:W-:-:S14]  /*0e10*/  R2UR UR7, R63 ;  /* 0x000000003f0772ca */ /* 0x000fdc00000e0000 */
[----:B------:R-:W3:Y:S01]  /*0e20*/  LDCU UR7, c[0x0][UR7+0x2b4] ;  /* 0x00005680070777ac */ /* 0x000ee20008000800 */
[----:B------:R-:W4:Y:S08]  /*0e30*/  S2UR UR4, SR_CTAID.Y ;  /* 0x00000000000479c3 */ /* 0x000f300000002600 */
[----:B------:R-:W3:Y:S01]  /*0e40*/  LDC R10, c[0x0][0xb24] ;  /* 0x0002c900ff0a7b82 */ /* 0x000ee20000000800 */
[----:B-1----:R-:W-:-:S02]  /*0e50*/  I2FP.F32.U32 R63, UR5 ;  /* 0x00000005003f7c45 */ /* 0x002fc40008201000 */
[----:B------:R-:W-:-:S05]  /*0e60*/  CS2R.32 R3, SR_CgaSize ;  /* 0x0000000000037805 */ /* 0x000fca0000008a00 */
[----:B------:R-:W-:-:S06]  /*0e70*/  IMAD R3, R3, -0xa0, RZ ;  /* 0xffffff6003037824 */ /* 0x000fcc00078e02ff */
[----:B------:R-:W1:Y:S01]  /*0e80*/  LDC R3, c[0x0][R3+0x2a0] ;  /* 0x0000a80003037b82 */ /* 0x000e620000000800 */
[----:B------:R-:W-:Y:S01]  /*0e90*/  MOV R15, UR5 ;  /* 0x00000005000f7c02 */ /* 0x000fe20008000f00 */
[----:B--2---:R-:W-:Y:S01]  /*0ea0*/  FMUL R63, R63, UR9 ;  /* 0x000000093f3f7c20 */ /* 0x004fe20008400000 */
[----:B----4-:R-:W-:Y:S02]  /*0eb0*/  I2FP.F32.U32 R62, UR4 ;  /* 0x00000004003e7c45 */ /* 0x010fe40008201000 */
[----:B------:R-:W-:-:S05]  /*0ec0*/  CS2R.32 R2, SR_CgaSize ;  /* 0x0000000000027805 */ /* 0x000fca0000008a00 */
[----:B------:R-:W-:-:S06]  /*0ed0*/  IMAD R2, R2, -0xa0, RZ ;  /* 0xffffff6002027824 */ /* 0x000fcc00078e02ff */
[----:B------:R-:W2:Y:S01]  /*0ee0*/  LDC R2, c[0x0][R2+0x2a4] ;  /* 0x0000a90002027b82 */ /* 0x000ea20000000800 */
[----:B------:R-:W-:Y:S01]  /*0ef0*/  MOV R14, UR4 ;  /* 0x00000004000e7c02 */ /* 0x000fe20008000f00 */
[----:B------:R-:W4:Y:S01]  /*0f00*/  F2I.U32.TRUNC.NTZ R63, R63 ;  /* 0x0000003f003f7305 */ /* 0x000f22000020f000 */
[----:B---3--:R-:W-:-:S05]  /*0f10*/  FMUL R62, R62, UR7 ;  /* 0x000000073e3e7c20 */ /* 0x008fca0008400000 */
[----:B------:R-:W-:Y:S01]  /*0f20*/  BAR.SYNC.DEFER_BLOCKING 0x0 ;  /* 0x0000000000007b1d */ /* 0x000fe20000010000 */
[----:B------:R-:W-:-:S05]  /*0f30*/  ISETP.GE.AND P0, PT, R10, 0x1, PT ;  /* 0x000000010a00780c */ /* 0x000fca0003f06270 */
[----:B------:R-:W3:Y:S02]  /*0f40*/  F2I.U32.TRUNC.NTZ R62, R62 ;  /* 0x0000003e003e7305 */ /* 0x000ee4000020f000 */
[----:B------:R-:W2:Y:S01]  /*0f50*/  S2UR UR36, SR_CTAID.Z ;  /* 0x00000000002479c3 */ /* 0x000ea20000002700 */
[----:B----4-:R-:W-:-:S05]  /*0f60*/  IADD3 R63, PT, PT, -R63, RZ, RZ ;  /* 0x000000ff3f3f7210 */ /* 0x010fca0007ffe1ff */
[----:B-1----:R-:W-:Y:S01]  /*0f70*/  IMAD R63, R3, R63, UR5 ;  /* 0x00000005033f7e24 */ /* 0x002fe2000f8e023f */
[----:B---3--:R-:W-:-:S05]  /*0f80*/  IADD3 R62, PT, PT, -R62, RZ, RZ ;  /* 0x000000ff3e3e7210 */ /* 0x008fca0007ffe1ff */
[----:B--2---:R-:W-:Y:S01]  /*0f90*/  IMAD R62, R2, R62, UR4 ;  /* 0x00000004023e7e24 */ /* 0x004fe2000f8e023e */
[----:B------:R-:W-:Y:S06]  /*0fa0*/  @!P0 BRA `(.L_x_15) ;  /* 0x0000000000b88947 */ /* 0x000fec0003800000 */
[----:B------:R-:W1:Y:S01]  /*0fb0*/  LDC.64 R4, c[0x0][0xb18] ;  /* 0x0002c600ff047b82 */ /* 0x000e620000000a00 */
[----:B------:R-:W-:-:S07]  /*0fc0*/  ISETP.NE.AND P0, PT, R10, 0x1, PT ;  /* 0x000000010a00780c */ /* 0x000fce0003f05270 */
[----:B------:R-:W2:Y:S08]  /*0fd0*/  LDC R9, c[0x0][0xb0c] ;  /* 0x0002c300ff097b82 */ /* 0x000eb00000000800 */
[----:B------:R-:W3:Y:S08]  /*0fe0*/  LDC R12, c[0x0][0x370] ;  /* 0x0000dc00ff0c7b82 */ /* 0x000ef00000000800 */
[----:B------:R-:W4:Y:S01]  /*0ff0*/  LDC R11, c[0x0][0x374] ;  /* 0x0000dd00ff0b7b82 */ /* 0x000f220000000800 */
[----:B-1----:R-:W-:-:S07]  /*1000*/  ISETP.NE.AND P1, PT, R4, 0x1, PT ;  /* 0x000000010400780c */ /* 0x002fce0003f25270 */
[----:B------:R-:W3:Y:S01]  /*1010*/  LDC.64 R6, c[0x0][0xb10] ;  /* 0x0002c400ff067b82 */ /* 0x000ee20000000a00 */
[----:B--2---:R-:W-:-:S07]  /*1020*/  ISETP.NE.AND P2, PT, R9, 0x1, PT ;  /* 0x000000010900780c */ /* 0x004fce0003f45270 */
[----:B------:R-:W1:Y:S08]  /*1030*/  LDC R8, c[0x0][0xb20] ;  /* 0x0002c800ff087b82 */ /* 0x000e700000000800 */
[----:B------:R-:W2:Y:S01]  /*1040*/  LDC.64 R2, c[0x0][0xb28] ;  /* 0x0002ca00ff027b82 */ /* 0x000ea20000000a00 */
[----:B----4-:R-:W-:-:S04]  /*1050*/  IMAD.HI.U32 R13, R11, R5, RZ ;  /* 0x000000050b0d7227 */ /* 0x010fc800078e00ff */
[----:B------:R-:W-:-:S04]  /*1060*/  IMAD.HI.U32 R5, R14, R5, RZ ;  /* 0x000000050e057227 */ /* 0x000fc800078e00ff */
[----:B---3--:R-:W-:-:S05]  /*1070*/  IMAD.HI.U32 R16, R12, R6, RZ ;  /* 0x000000060c107227 */ /* 0x008fca00078e00ff */
[-C--:B------:R-:W-:Y:S01]  /*1080*/  @P2 SHF.R.U32.HI R12, RZ, R7.reuse, R16 ;  /* 0x00000007ff0c2219 */ /* 0x080fe20000011610 */
[----:B------:R-:W-:Y:S01]  /*1090*/  IMAD.HI.U32 R16, R15, R6, RZ ;  /* 0x000000060f107227 */ /* 0x000fe200078e00ff */
[-C--:B-1----:R-:W-:Y:S02]  /*10a0*/  @P1 SHF.R.U32.HI R11, RZ, R8.reuse, R13 ;  /* 0x00000008ff0b1219 */ /* 0x082fe4000001160d */
[----:B------:R-:W-:Y:S02]  /*10b0*/  SHF.R.U32.HI R5, RZ, R8, R5 ;  /* 0x00000008ff057219 */ /* 0x000fe40000011605 */
[----:B------:R-:W-:Y:S02]  /*10c0*/  SHF.R.U32.HI R16, RZ, R7, R16 ;  /* 0x00000007ff107219 */ /* 0x000fe40000011610 */
[----:B------:R-:W-:Y:S01]  /*10d0*/  SEL R5, R14, R5, !P1 ;  /* 0x000000050e057207 */ /* 0x000fe20004800000 */
[----:B--2---:R-:W-:Y:S01]  /*10e0*/  IMAD.HI.U32 R13, R11, R2, RZ ;  /* 0x000000020b0d7227 */ /* 0x004fe200078e00ff */
[----:B------:R-:W-:-:S03]  /*10f0*/  SEL R16, R15, R16, !P2 ;  /* 0x000000100f107207 */ /* 0x000fc60005000000 */
[----:B------:R-:W-:Y:S01]  /*1100*/  IMAD.HI.U32 R6, R12, R2, RZ ;  /* 0x000000020c067227 */ /* 0x000fe200078e00ff */
[----:B------:R-:W-:-:S04]  /*1110*/  @P0 SHF.R.U32.HI R11, RZ, R3, R13 ;  /* 0x00000003ff0b0219 */ /* 0x000fc8000001160d */
[----:B------:R-:W-:Y:S01]  /*1120*/  @P0 SHF.R.U32.HI R12, RZ, R3, R6 ;  /* 0x00000003ff0c0219 */ /* 0x000fe20000011606 */
[----:B------:R-:W-:-:S04]  /*1130*/  IMAD R11, R11, R10, RZ ;  /* 0x0000000a0b0b7224 */ /* 0x000fc800078e02ff */
[----:B------:R-:W-:Y:S01]  /*1140*/  IMAD R6, R12, R10, RZ ;  /* 0x0000000a0c067224 */ /* 0x000fe200078e02ff */
[----:B------:R-:W-:-:S04]  /*1150*/  ISETP.GE.AND P1, PT, R5, R11, PT ;  /* 0x0000000b0500720c */ /* 0x000fc80003f26270 */
[----:B------:R-:W-:Y:S01]  /*1160*/  ISETP.GE.OR P1, PT, R16, R6, P1 ;  /* 0x000000061000720c */ /* 0x000fe20000f26670 */
[----:B------:R-:W-:-:S05]  /*1170*/  IMAD.HI.U32 R6, R5, R2, RZ ;  /* 0x0000000205067227 */ /* 0x000fca00078e00ff */
[----:B------:R-:W-:-:S04]  /*1180*/  SHF.R.U32.HI R6, RZ, R3, R6 ;  /* 0x00000003ff067219 */ /* 0x000fc80000011606 */
[----:B------:R-:W-:-:S03]  /*1190*/  SEL R6, R5, R6, !P0 ;  /* 0x0000000605067207 */ /* 0x000fc60004000000 */
[----:B------:R-:W-:Y:S01]  /*11a0*/  @!P1 IMAD.HI.U32 R7, R16, R2, RZ ;  /* 0x0000000210079227 */ /* 0x000fe200078e00ff */
[----:B------:R-:W-:-:S04]  /*11b0*/  IADD3 R2, PT, PT, -R6, RZ, RZ ;  /* 0x000000ff06027210 */ /* 0x000fc80007ffe1ff */
[----:B------:R-:W-:Y:S01]  /*11c0*/  @!P1 SHF.R.U32.HI R3, RZ, R3, R7 ;  /* 0x00000003ff039219 */ /* 0x000fe20000011607 */
[----:B------:R-:W-:Y:S01]  /*11d0*/  IMAD R2, R10, R2, R5 ;  /* 0x000000020a027224 */ /* 0x000fe200078e0205 */
[----:B------:R-:W-:Y:S02]  /*11e0*/  IADD3 R7, PT, PT, -R5, RZ, RZ ;  /* 0x000000ff05077210 */ /* 0x000fe40007ffe1ff */
[----:B------:R-:W-:-:S03]  /*11f0*/  @!P1 SEL R3, R16, R3, !P0 ;  /* 0x0000000310039207 */ /* 0x000fc60004000000 */
[----:B------:R-:W-:Y:S02]  /*1200*/  IMAD R7, R4, R7, R14 ;  /* 0x0000000704077224 */ /* 0x000fe400078e020e */
[--C-:B------:R-:W-:Y:S02]  /*1210*/  @!P1 IMAD.IADD R6, R6, 0x1, -R3.reuse ;  /* 0x0000000106069824 */ /* 0x100fe400078e0a03 */
[----:B------:R-:W-:Y:S01]  /*1220*/  @!P1 IMAD R3, R2, R12, R3 ;  /* 0x0000000c02039224 */ /* 0x000fe200078e0203 */
[----:B------:R-:W-:Y:S01]  /*1230*/  IADD3 R2, PT, PT, -R16, RZ, RZ ;  /* 0x000000ff10027210 */ /* 0x000fe20007ffe1ff */
[----:B------:R-:W-:Y:S02]  /*1240*/  @!P1 IMAD R5, R6, R10, R16 ;  /* 0x0000000a06059224 */ /* 0x000fe400078e0210 */
[----:B------:R-:W-:Y:S02]  /*1250*/  @!P1 IMAD.MOV.U32 R16, RZ, RZ, R3 ;  /* 0x000000ffff109224 */ /* 0x000fe400078e0003 */
[----:B------:R-:W-:-:S02]  /*1260*/  IMAD R2, R9, R2, R15 ;  /* 0x0000000209027224 */ /* 0x000fc400078e020f */
[----:B------:R-:W-:Y:S02]  /*1270*/  IMAD R14, R5, R4, R7 ;  /* 0x00000004050e7224 */ /* 0x000fe400078e0207 */
[----:B------:R-:W-:Y:S02]  /*1280*/  IMAD R15, R16, R9, R2 ;  /* 0x00000009100f7224 */ /* 0x000fe400078e0202 */
.L_x_15:
[----:B------:R-:W1:Y:S01]  /*1290*/  LDCU UR4, c[0x0][0xb30] ;  /* 0x00016600ff0477ac */ /* 0x000e620008000800 */
[----:B------:R-:W2:Y:S08]  /*12a0*/  S2UR UR37, SR_CgaCtaId ;  /* 0x00000000002579c3 */ /* 0x000eb00000008800 */
[----:B------:R-:W3:Y:S01]  /*12b0*/  LDC R26, c[0x0][0xb24] ;  /* 0x0002c900ff1a7b82 */ /* 0x000ee20000000800 */
[----:B-1----:R-:W-:-:S09]  /*12c0*/  UISETP.NE.AND UP1, UPT, UR4, 0x1, UPT ;  /* 0x000000010400788c */ /* 0x002fd2000bf25270 */
[----:B--2---:R-:W-:Y:S05]  /*12d0*/  BRA.U UP1, `(.L_x_16) ;  /* 0x0000000101407547 */ /* 0x004fea000b800000 */
[----:B------:R-:W1:Y:S08]  /*12e0*/  LDC.64 R4, c[0x0][0xb10] ;  /* 0x0002c400ff047b82 */ /* 0x000e700000000a00 */
[----:B------:R-:W2:Y:S08]  /*12f0*/  LDC.64 R2, c[0x0][0xb18] ;  /* 0x0002c600ff027b82 */ /* 0x000eb00000000a00 */
[----:B------:R-:W4:Y:S08]  /*1300*/  LDC R6, c[0x0][0xb20] ;  /* 0x0002c800ff067b82 */ /* 0x000f300000000800 */
[----:B------:R-:W3:Y:S01]  /*1310*/  LDC R7, c[0x0][0xb0c] ;  /* 0x0002c300ff077b82 */ /* 0x000ee20000000800 */
[----:B-1----:R-:W-:-:S05]  /*1320*/  IMAD.HI.U32 R4, R15, R4, RZ ;  /* 0x000000040f047227 */ /* 0x002fca00078e00ff */
[----:B------:R-:W-:Y:S01]  /*1330*/  SHF.R.U32.HI R4, RZ, R5, R4 ;  /* 0x00000005ff047219 */ /* 0x000fe20000011604 */
[----:B--2---:R-:W-:Y:S01]  /*1340*/  IMAD.HI.U32 R3, R14, R3, RZ ;  /* 0x000000030e037227 */ /* 0x004fe200078e00ff */
[----:B------:R-:W-:-:S04]  /*1350*/  ISETP.NE.AND P0, PT, R2, 0x1, PT ;  /* 0x000000010200780c */ /* 0x000fc80003f05270 */
[----:B----4-:R-:W-:-:S04]  /*1360*/  SHF.R.U32.HI R3, RZ, R6, R3 ;  /* 0x00000006ff037219 */ /* 0x010fc80000011603 */
[----:B------:R-:W-:Y:S02]  /*1370*/  SEL R3, R14, R3, !P0 ;  /* 0x000000030e037207 */ /* 0x000fe40004000000 */
[----:B---3--:R-:W-:-:S04]  /*1380*/  ISETP.NE.AND P1, PT, R7, 0x1, PT ;  /* 0x000000010700780c */ /* 0x008fc80003f25270 */
[----:B------:R-:W-:-:S05]  /*1390*/  SEL R4, R15, R4, !P1 ;  /* 0x000000040f047207 */ /* 0x000fca0004800000 */
[----:B------:R-:W-:Y:S02]  /*13a0*/  IMAD.IADD R5, R3, 0x1, -R4 ;  /* 0x0000000103057824 */ /* 0x000fe400078e0a04 */
[----:B------:R-:W-:Y:S02]  /*13b0*/  IMAD.IADD R3, R4, 0x1, -R3 ;  /* 0x0000000104037824 */ /* 0x000fe400078e0a03 */
[----:B------:R-:W-:Y:S02]  /*13c0*/  IMAD R15, R5, R7, R15 ;  /* 0x00000007050f7224 */ /* 0x000fe400078e020f */
[----:B------:R-:W-:-:S07]  /*13d0*/  IMAD R14, R3, R2, R14 ;  /* 0x00000002030e7224 */ /* 0x000fce00078e020e */
.L_x_16:
[----:B------:R-:W-:Y:S01]  /*13e0*/  BAR.SYNC.DEFER_BLOCKING 0x0 ;  /* 0x0000000000007b1d */ /* 0x000fe20000010000 */
[----:B------:R-:W-:Y:S01]  /*13f0*/  UISETP.NE.AND UP1, UPT, UR8, 0x2, UPT ;  /* 0x000000020800788c */ /* 0x000fe2000bf25270 */
[----:B------:R-:W-:Y:S02]  /*1400*/  ISETP.NE.OR P5, PT, R0, 0x2, !P5 ;  /* 0x000000020000780c */ /* 0x000fe40006fa5670 */
[----:B------:R-:W-:-:S06]  /*1410*/  LOP3.LUT R2, R77, 0x1f, RZ, 0xc0, !PT ;  /* 0x0000001f4d027812 */ /* 0x000fcc00078ec0ff */
[----:B------:R-:W-:Y:S05]  /*1420*/  BRA.U UP1, `(.L_x_17) ;  /* 0x0000001101ec7547 */ /* 0x000fea000b800000 */
[----:B------:R-:W1:Y:S01]  /*1430*/  LDCU UR13, c[0x0][0x38c] ;  /* 0x00007180ff0d77ac */ /* 0x000e620008000800 */
[----:B------:R-:W2:Y:S01]  /*1440*/  LDC R8, c[0x0][0x370] ;  /* 0x0000dc00ff087b82 */ /* 0x000ea20000000800 */
[----:B------:R-:W-:Y:S01]  /*1450*/  PLOP3.LUT P1, PT, PT, PT, UP2, 0x80, 0x8 ;  /* 0x000000000008781c */ /* 0x000fe20003f2f028 */
[----:B------:R-:W-:Y:S01]  /*1460*/  IMAD.MOV.U32 R17, RZ, RZ, 0x1 ;  /* 0x00000001ff117424 */ /* 0x000fe200078e00ff */
[----:B------:R-:W-:Y:S01]  /*1470*/  ISETP.EQ.OR P4, PT, R2, RZ, P5 ;  /* 0x000000ff0200720c */ /* 0x000fe20002f82670 */
[----:B------:R-:W-:Y:S01]  /*1480*/  IMAD.MOV.U32 R16, RZ, RZ, RZ ;  /* 0x000000ffff107224 */ /* 0x000fe200078e00ff */
[----:B------:R-:W-:Y:S02]  /*1490*/  PLOP3.LUT P1, PT, P1, PT, PT, 0x8, 0x80 ;  /* 0x000000000080781c */ /* 0x000fe40000f2e170 */
[----:B------:R-:W-:Y:S01]  /*14a0*/  CS2R R12, SRZ ;  /* 0x00000000000c7805 */ /* 0x000fe2000001ff00 */
[----:B------:R-:W-:Y:S01]  /*14b0*/  IMAD.MOV.U32 R11, RZ, RZ, 0x1 ;  /* 0x00000001ff0b7424 */ /* 0x000fe200078e00ff */
[----:B------:R-:W4:Y:S01]  /*14c0*/  LDC R0, c[0x0][0x374] ;  /* 0x0000dd00ff007b82 */ /* 0x000f220000000800 */
[----:B------:R-:W2:Y:S01]  /*14d0*/  LDCU.64 UR22, c[0x0][0x348] ;  /* 0x00006900ff1677ac */ /* 0x000ea20008000a00 */
[----:B------:R-:W-:Y:S01]  /*14e0*/  UMOV UR6, URZ ;  /* 0x000000ff00067c82 */ /* 0x000fe20008000000 */
[----:B-1----:R-:W-:-:S04]  /*14f0*/  UIADD3 UR5, UPT, UPT, UR13, 0x1f, URZ ;  /* 0x0000001f0d057890 */ /* 0x002fc8000fffe0ff */
[----:B------:R-:W-:-:S04]  /*1500*/  USHF.R.S32.HI UR4, URZ, 0x1f, UR5 ;  /* 0x0000001fff047899 */ /* 0x000fc80008011405 */
[----:B------:R-:W-:-:S04]  /*1510*/  ULEA.HI UR4, UR4, UR5, URZ, 0x5 ;  /* 0x0000000504047291 */ /* 0x000fc8000f8f28ff */
[----:B------:R-:W-:Y:S02]  /*1520*/  USHF.R.S32.HI UR15, URZ, 0x5, UR4 ;  /* 0x00000005ff0f7899 */ /* 0x000fe40008011404 */
[----:B------:R-:W-:Y:S02]  /*1530*/  UIADD3 UR4, UPT, UPT, UR13, -0x1, URZ ;  /* 0xffffffff0d047890 */ /* 0x000fe4000fffe0ff */
[----:B------:R-:W-:Y:S02]  /*1540*/  UISETP.LT.U32.AND UP0, UPT, UR15, 0x8, UPT ;  /* 0x000000080f00788c */ /* 0x000fe4000bf01070 */
[----:B------:R-:W-:Y:S02]  /*1550*/  UISETP.GE.U32.AND UP1, UPT, UR4, -0x3f, UPT ;  /* 0xffffffc10400788c */ /* 0x000fe4000bf26070 */
[----:B------:R-:W-:Y:S02]  /*1560*/  USEL UR14, UR15, 0x8, UP0 ;  /* 0x000000080f0e7887 */ /* 0x000fe40008000000 */
[----:B------:R-:W-:-:S02]  /*1570*/  UIADD3 UR13, UPT, UPT, UR13, 0x3e, URZ ;  /* 0x0000003e0d0d7890 */ /* 0x000fc4000fffe0ff */
[----:B------:R-:W-:Y:S02]  /*1580*/  UIADD3 UR5, UPT, UPT, UR14, -0x1, URZ ;  /* 0xffffffff0e057890 */ /* 0x000fe4000fffe0ff */
[----:B------:R-:W-:-:S03]  /*1590*/  UIADD3 UR7, UPT, UPT, UR15, -UR14, URZ ;  /* 0x8000000e0f077290 */ /* 0x000fc6000fffe0ff */
[----:B------:R-:W-:-:S04]  /*15a0*/  @UP1 UIADD3 UR5, UPT, UPT, UR14, URZ, URZ ;  /* 0x000000ff0e051290 */ /* 0x000fc8000fffe0ff */
[----:B--2---:R-:W-:-:S12]  /*15b0*/  UIADD3 UR5, UPT, UPT, UR5, 0x1, URZ ;  /* 0x0000000105057890 */ /* 0x004fd8000fffe0ff */
.L_x_35:
[----:B------:R-:W-:Y:S01]  /*15c0*/  UISETP.NE.AND UP0, UPT, UR37, URZ, UPT ;  /* 0x000000ff2500728c */ /* 0x000fe2000bf05270 */
[----:B------:R-:W1:Y:S08]  /*15d0*/  S2UR UR37, SR_CgaCtaId ;  /* 0x00000000002579c3 */ /* 0x000e700000008800 */
[----:B------:R-:W-:Y:S05]  /*15e0*/  BRA.U UP0, `(.L_x_18) ;  /* 0x0000000100347547 */ /* 0x000fea000b800000 */
[----:B------:R-:W2:Y:S01]  /*15f0*/  S2R R2, SR_CgaCtaId ;  /* 0x0000000000027919 */ /* 0x000ea20000008800 */
[----:B------:R-:W-:-:S04]  /*1600*/  MOV R3, 0x400 ;  /* 0x0000040000037802 */ /* 0x000fc80000000f00 */
[----:B--2---:R-:W-:Y:S02]  /*1610*/  LEA R2, R2, R3, 0x18 ;  /* 0x0000000302027211 */ /* 0x004fe400078ec0ff */
[----:B------:R-:W-:-:S03]  /*1620*/  SHF.L.U32 R3, R11, 0x1f, RZ ;  /* 0x0000001f0b037819 */ /* 0x000fc600000006ff */
[----:B------:R-:W-:-:S04]  /*1630*/  IMAD R2, R12, 0x8, R2 ;  /* 0x000000080c027824 */ /* 0x000fc800078e0202 */
[----:B------:R-:W2:Y:S02]  /*1640*/  SYNCS.PHASECHK.TRANS64.TRYWAIT P0, [R2+URZ+0x140], R3 ;  /* 0x00014003020075a7 */ /* 0x000ea400080011ff */
[----:B--2---:R-:W-:Y:S05]  /*1650*/  @!P0 BRA `(.L_x_19) ;  /* 0x0000006c00b08947 */ /* 0x004fea0003800000 */
.L_x_135:
[----:B------:R-:W-:Y:S01]  /*1660*/  VIADD R12, R12, 0x1 ;  /* 0x000000010c0c7836 */ /* 0x000fe20000000000 */
[----:B------:R2:W-:Y:S04]  /*1670*/  SYNCS.ARRIVE.TRANS64.A1T0 RZ, [R2+URZ+0x130], RZ ;  /* 0x000130ff02ff79a7 */ /* 0x0005e800081000ff */
[----:B------:R-:W-:-:S04]  /*1680*/  ISETP.NE.AND P0, PT, R12, 0x2, PT ;  /* 0x000000020c00780c */ /* 0x000fc80003f05270 */
[----:B------:R-:W-:Y:S02]  /*1690*/  SEL R12, R12, RZ, P0 ;  /* 0x000000ff0c0c7207 */ /* 0x000fe40000000000 */
[----:B--2---:R-:W-:-:S04]  /*16a0*/  SEL R2, RZ, 0x1, P0 ;  /* 0x00000001ff027807 */ /* 0x004fc80000000000 */
[----:B------:R-:W-:-:S07]  /*16b0*/  LOP3.LUT R11, R11, R2, RZ, 0x3c, !PT ;  /* 0x000000020b0b7212 */ /* 0x000fce00078e3cff */
.L_x_18:
[----:B------:R-:W-:Y:S01]  /*16c0*/  UMOV UR4, 0x400 ;  /* 0x0000040000047882 */ /* 0x000fe20000000000 */
[----:B------:R-:W-:Y:S01]  /*16d0*/  SHF.L.U32 R2, R17, 0x1f, RZ ;  /* 0x0000001f11027819 */ /* 0x000fe200000006ff */
[----:B-1----:R-:W-:Y:S01]  /*16e0*/  ULEA UR4, UR37, UR4, 0x18 ;  /* 0x0000000425047291 */ /* 0x002fe2000f8ec0ff */
[----:B------:R-:W-:Y:S01]  /*16f0*/  R2UR UR35, R15 ;  /* 0x000000000f2372ca */ /* 0x000fe200000e0000 */
[----:B------:R-:W-:Y:S01]  /*1700*/  UISETP.GE.U32.AND UP0, UPT, UR13, 0x3f, UPT ;  /* 0x0000003f0d00788c */ /* 0x000fe2000bf06070 */
[----:B------:R-:W-:Y:S01]  /*1710*/  R2UR UR11, R14 ;  /* 0x000000000e0b72ca */ /* 0x000fe200000e0000 */
[----:B------:R-:W-:Y:S01]  /*1720*/  ULEA UR8, UR6, UR4, 0x3 ;  /* 0x0000000406087291 */ /* 0x000fe2000f8e18ff */
[----:B------:R-:W-:-:S08]  /*1730*/  UMOV UR24, URZ ;  /* 0x000000ff00187c82 */ /* 0x000fd00008000000 */
[----:B------:R1:W2:Y:S01]  /*1740*/  SYNCS.PHASECHK.TRANS64.TRYWAIT P0, [UR8+0x40], R2 ;  /* 0x00004002ff0075a7 */ /* 0x0002a20008001108 */
[----:B------:R-:W-:Y:S02]  /*1750*/  USHF.L.U32 UR35, UR35, 0x6, URZ ;  /* 0x0000000623237899 */ /* 0x000fe400080006ff */
[----:B------:R-:W-:Y:S01]  /*1760*/  USHF.L.U32 UR11, UR11, 0x7, URZ ;  /* 0x000000070b0b7899 */ /* 0x000fe200080006ff */
[----:B------:R-:W-:Y:S11]  /*1770*/  BRA.U !UP0, `(.L_x_20) ;  /* 0x0000000108a87547 */ /* 0x000ff6000b800000 */
[----:B------:R-:W-:Y:S01]  /*1780*/  UMOV UR16, URZ ;  /* 0x000000ff00107c82 */ /* 0x000fe20008000000 */
[----:B------:R-:W-:-:S05]  /*1790*/  UMOV UR17, UR6 ;  /* 0x0000000600117c82 */ /* 0x000fca0008000000 */
.L_x_25:
[----:B-1----:R-:W-:Y:S01]  /*17a0*/  ULEA UR33, UR17, UR4, 0x3 ;  /* 0x0000000411217291 */ /* 0x002fe2000f8e18ff */
[----:B--2---:R-:W-:Y:S01]  /*17b0*/  @!P5 MOV R3, 0x6000 ;  /* 0x000060000003d802 */ /* 0x004fe20000000f00 */
[----:B--2---:R-:W-:Y:S10]  /*17c0*/  @P0 BRA `(.L_x_21) ;  /* 0x00000000000c0947 */ /* 0x004ff40003800000 */
[----:B------:R-:W-:-:S04]  /*17d0*/  SHF.L.U32 R4, R17, 0x1f, RZ ;  /* 0x0000001f11047819 */ /* 0x000fc800000006ff */
[----:B------:R-:W2:Y:S02]  /*17e0*/  SYNCS.PHASECHK.TRANS64.TRYWAIT P0, [UR33+0x40], R4 ;  /* 0x00004004ff0075a7 */ /* 0x000ea40008001121 */
[----:B--2---:R-:W-:Y:S05]  /*17f0*/  @!P0 BRA `(.L_x_22) ;  /* 0x0000006c005c8947 */ /* 0x004fea0003800000 */
.L_x_21:
[----:B------:R2:W-:Y:S01]  /*1800*/  @!P5 SYNCS.ARRIVE.TRANS64 RZ, [UR33], R3 ;  /* 0x00000003ffffd9a7 */ /* 0x0005e20008000021 */
[----:B------:R-:W-:Y:S04]  /*1810*/  BSSY.RECONVERGENT B0, `(.L_x_23) ;  /* 0x0000003000007945 */ /* 0x000fe80003800200 */
[----:B------:R-:W-:Y:S05]  /*1820*/  @P4 BRA `(.L_x_24) ;  /* 0x0000000000044947 */ /* 0x000fea0003800000 */
[----:B------:R-:W-:Y:S05]  /*1830*/  BPT.TRAP 0x1 ;  /* 0x000000040000795c */ /* 0x000fea0000300000 */
.L_x_24:
[----:B------:R-:W-:Y:S05]  /*1840*/  BSYNC.RECONVERGENT B0 ;  /* 0x0000000000007941 */ /* 0x000fea0003800200 */
.L_x_23:
[----:B------:R-:W-:Y:S02]  /*1850*/  UIADD3 UR6, UPT, UPT, UR17, 0x1, URZ ;  /* 0x0000000111067890 */ /* 0x000fe4000fffe0ff */
[----:B------:R-:W-:Y:S02]  /*1860*/  ULEA UR32, UR17, UR4, 0xd ;  /* 0x0000000411207291 */ /* 0x000fe4000f8e68ff */
[----:B------:R-:W-:Y:S02]  /*1870*/  UISETP.NE.AND UP0, UPT, UR6, 0x8, UPT ;  /* 0x000000080600788c */ /* 0x000fe4000bf05270 */
[----:B------:R-:W-:Y:S02]  /*1880*/  UIADD3 UR26, UP1, UPT, UR22, 0x80, URZ ;  /* 0x00000080161a7890 */ /* 0x000fe4000ff3e0ff */
[----:B------:R-:W-:Y:S02]  /*1890*/  USEL UR9, URZ, 0x1, UP0 ;  /* 0x00000001ff097887 */ /* 0x000fe40008000000 */
[----:B------:R-:W-:-:S02]  /*18a0*/  USEL UR6, UR6, URZ, UP0 ;  /* 0x000000ff06067287 */ /* 0x000fc40008000000 */
[----:B------:R-:W-:Y:S02]  /*18b0*/  UIADD3 UR20, UP0, UPT, UR22, 0x180, URZ ;  /* 0x0000018016147890 */ /* 0x000fe4000ff1e0ff */
[----:B------:R-:W-:Y:S01]  /*18c0*/  ULEA UR8, UR6, UR4, 0x3 ;  /* 0x0000000406087291 */ /* 0x000fe2000f8e18ff */
[----:B------:R-:W-:Y:S01]  /*18d0*/  LOP3.LUT R17, R17, UR9, RZ, 0x3c, !PT ;  /* 0x0000000911117c12 */ /* 0x000fe2000f8e3cff */
[----:B------:R-:W-:Y:S02]  /*18e0*/  USHF.L.U32 UR34, UR16, 0x5, URZ ;  /* 0x0000000510227899 */ /* 0x000fe400080006ff */
[----:B------:R-:W-:Y:S01]  /*18f0*/  UIADD3.X UR27, UPT, UPT, URZ, UR23, URZ, UP1, !UPT ;  /* 0x00000017ff1b7290 */ /* 0x000fe20008ffe4ff */
[----:B-1----:R-:W-:Y:S01]  /*1900*/  SHF.L.U32 R2, R17, 0x1f, RZ ;  /* 0x0000001f11027819 */ /* 0x002fe200000006ff */
[----:B------:R-:W-:Y:S02]  /*1910*/  UIADD3 UR32, UPT, UPT, UR32, 0x8800, URZ ;  /* 0x0000880020207890 */ /* 0x000fe4000fffe0ff */
[----:B------:R-:W-:Y:S01]  /*1920*/  UIADD3.X UR21, UPT, UPT, URZ, UR23, URZ, UP0, !UPT ;  /* 0x00000017ff157290 */ /* 0x000fe200087fe4ff */
[----:B------:R1:W1:Y:S01]  /*1930*/  SYNCS.PHASECHK.TRANS64.TRYWAIT P0, [UR8+0x40], R2 ;  /* 0x00004002ff0075a7 */ /* 0x0002620008001108 */
[----:B------:R-:W-:Y:S01]  /*1940*/  ULEA UR8, UR17, UR4, 0xe ;  /* 0x0000000411087291 */ /* 0x000fe2000f8e70ff */
[----:B------:R-:W-:Y:S01]  /*1950*/  UMOV UR18, 0x0 ;  /* 0x0000000000127882 */ /* 0x000fe20000000000 */
[----:B------:R-:W-:-:S02]  /*1960*/  UMOV UR19, 0x10000000 ;  /* 0x1000000000137882 */ /* 0x000fc40000000000 */
[----:B------:R-:W-:Y:S01]  /*1970*/  UIADD3 UR8, UPT, UPT, UR8, 0x18800, URZ ;  /* 0x0001880008087890 */ /* 0x000fe2000fffe0ff */
[----:B------:R1:W-:Y:S01]  /*1980*/  UTMALDG.3D [UR32], [UR26], desc[UR18] ;  /* 0x000012201a0075b4 */ /* 0x0003e20008011000 */
[----:B------:R-:W-:Y:S01]  /*1990*/  UMOV UR12, UR36 ;  /* 0x00000024000c7c82 */ /* 0x000fe20008000000 */
[----:B------:R-:W-:Y:S01]  /*19a0*/  UMOV UR9, UR33 ;  /* 0x0000002100097c82 */ /* 0x000fe20008000000 */
[----:B------:R-:W-:Y:S01]  /*19b0*/  UMOV UR10, UR34 ;  /* 0x00000022000a7c82 */ /* 0x000fe20008000000 */
[----:B------:R-:W-:Y:S01]  /*19c0*/  UIADD3 UR16, UPT, UPT, UR16, 0x1, URZ ;  /* 0x0000000110107890 */ /* 0x000fe2000fffe0ff */
[----:B------:R-:W-:Y:S01]  /*19d0*/  UMOV UR24, UR5 ;  /* 0x0000000500187c82 */ /* 0x000fe20008000000 */
[----:B------:R-:W-:Y:S02]  /*19e0*/  UMOV UR17, UR6 ;  /* 0x0000000600117c82 */ /* 0x000fe40008000000 */
[----:B------:R1:W-:Y:S01]  /*19f0*/  UTMALDG.3D [UR8], [UR20], desc[UR18] ;  /* 0x00001208140075b4 */ /* 0x0003e20008011000 */
[----:B------:R-:W-:-:S09]  /*1a00*/  UISETP.NE.AND UP0, UPT, UR16, UR5, UPT ;  /* 0x000000051000728c */ /* 0x000fd2000bf05270 */
[----:B------:R-:W-:Y:S05]  /*1a10*/  BRA.U UP0, `(.L_x_25) ;  /* 0xfffffffd00607547 */ /* 0x000fea000b83ffff */
.L_x_20:
[----:B-1----:R-:W-:Y:S01]  /*1a20*/  ULEA UR8, UR6, UR4, 0x3 ;  /* 0x0000000406087291 */ /* 0x002fe2000f8e18ff */
[----:B------:R-:W-:Y:S01]  /*1a30*/  SHF.L.U32 R2, R17, 0x1f, RZ ;  /* 0x0000001f11027819 */ /* 0x000fe200000006ff */
[----:B------:R-:W-:Y:S01]  /*1a40*/  @!P1 SYNCS.ARRIVE.TRANS64.A1T0 RZ, [UR4+0xc8], RZ ;  /* 0x0000c8ffffff99a7 */ /* 0x000fe20008100004 */
[----:B------:R-:W-:-:S06]  /*1a50*/  UISETP.GT.AND UP0, UPT, UR15, UR14, UPT ;  /* 0x0000000e0f00728c */ /* 0x000fcc000bf04270 */
[----:B--2---:R1:W2:Y:S03]  /*1a60*/  SYNCS.PHASECHK.TRANS64.TRYWAIT P0, [UR8+0x40], R2 ;  /* 0x00004002ff0075a7 */ /* 0x0042a60008001108 */
[----:B------:R-:W-:Y:S05]  /*1a70*/  BRA.U !UP0, `(.L_x_26) ;  /* 0x0000000108ac7547 */ /* 0x000fea000b800000 */
[----:B------:R-:W-:Y:S01]  /*1a80*/  UIADD3 UR21, UPT, UPT, UR7, UR24, URZ ;  /* 0x0000001807157290 */ /* 0x000fe2000fffe0ff */
[----:B------:R-:W-:-:S11]  /*1a90*/  UMOV UR25, UR6 ;  /* 0x0000000600197c82 */ /* 0x000fd60008000000 */
.L_x_31:
[----:B-1----:R-:W-:Y:S01]  /*1aa0*/  ULEA UR17, UR25, UR4, 0x3 ;  /* 0x0000000419117291 */ /* 0x002fe2000f8e18ff */
[----:B--2---:R-:W-:Y:S01]  /*1ab0*/  @!P5 MOV R3, 0x6000 ;  /* 0x000060000003d802 */ /* 0x004fe20000000f00 */
[----:B--2---:R-:W-:Y:S10]  /*1ac0*/  @P0 BRA `(.L_x_27) ;  /* 0x00000000000c0947 */ /* 0x004ff40003800000 */
[----:B------:R-:W-:-:S04]  /*1ad0*/  SHF.L.U32 R4, R17, 0x1f, RZ ;  /* 0x0000001f11047819 */ /* 0x000fc800000006ff */
[----:B------:R-:W2:Y:S02]  /*1ae0*/  SYNCS.PHASECHK.TRANS64.TRYWAIT P0, [UR17+0x40], R4 ;  /* 0x00004004ff0075a7 */ /* 0x000ea40008001111 */
[----:B--2---:R-:W-:Y:S05]  /*1af0*/  @!P0 BRA `(.L_x_28) ;  /* 0x0000006800b48947 */ /* 0x004fea0003800000 */
.L_x_27:
[----:B------:R2:W-:Y:S01]  /*1b00*/  @!P5 SYNCS.ARRIVE.TRANS64 RZ, [UR17], R3 ;  /* 0x00000003ffffd9a7 */ /* 0x0005e20008000011 */
[----:B------:R-:W-:Y:S04]  /*1b10*/  BSSY.RECONVERGENT B0, `(.L_x_29) ;  /* 0x0000003000007945 */ /* 0x000fe80003800200 */
[----:B------:R-:W-:Y:S05]  /*1b20*/  @P4 BRA `(.L_x_30) ;  /* 0x0000000000044947 */ /* 0x000fea0003800000 */
[----:B------:R-:W-:Y:S05]  /*1b30*/  BPT.TRAP 0x1 ;  /* 0x000000040000795c */ /* 0x000fea0000300000 */
.L_x_30:
[----:B------:R-:W-:Y:S05]  /*1b40*/  BSYNC.RECONVERGENT B0 ;  /* 0x0000000000007941 */ /* 0x000fea0003800200 */
.L_x_29:
        /* <DEDUP_REMOVED lines=10> */
[----:B------:R-:W-:Y:S01]  /*1bf0*/  UIADD3 UR16, UPT, UPT, UR16, 0x8800, URZ ;  /* 0x0000880010107890 */ /* 0x000fe2000fffe0ff */
[----:B-1----:R-:W-:Y:S01]  /*1c00*/  SHF.L.U32 R2, R17, 0x1f, RZ ;  /* 0x0000001f11027819 */ /* 0x002fe200000006ff */
[----:B------:R-:W-:Y:S02]  /*1c10*/  UIADD3.X UR31, UPT, UPT, URZ, UR23, URZ, UP1, !UPT ;  /* 0x00000017ff1f7290 */ /* 0x000fe40008ffe4ff */
[----:B------:R-:W-:Y:S01]  /*1c20*/  UIADD3.X UR29, UPT, UPT, URZ, UR23, URZ, UP0, !UPT ;  /* 0x00000017ff1d7290 */ /* 0x000fe200087fe4ff */
[----:B------:R1:W1:Y:S01]  /*1c30*/  SYNCS.PHASECHK.TRANS64.TRYWAIT P0, [UR8+0x40], R2 ;  /* 0x00004002ff0075a7 */ /* 0x0002620008001108 */
[----:B------:R-:W-:Y:S01]  /*1c40*/  ULEA UR8, UR25, UR4, 0xe ;  /* 0x0000000419087291 */ /* 0x000fe2000f8e70ff */
[----:B------:R-:W-:Y:S01]  /*1c50*/  UMOV UR26, 0x0 ;  /* 0x00000000001a7882 */ /* 0x000fe20000000000 */
[----:B------:R-:W-:-:S02]  /*1c60*/  UMOV UR27, 0x10000000 ;  /* 0x10000000001b7882 */ /* 0x000fc40000000000 */
[----:B------:R-:W-:Y:S01]  /*1c70*/  UIADD3 UR8, UPT, UPT, UR8, 0x18800, URZ ;  /* 0x0001880008087890 */ /* 0x000fe2000fffe0ff */
[----:B------:R-:W-:Y:S01]  /*1c80*/  UMOV UR19, UR35 ;  /* 0x0000002300137c82 */ /* 0x000fe20008000000 */
[----:B------:R-:W-:Y:S01]  /*1c90*/  UMOV UR20, UR36 ;  /* 0x0000002400147c82 */ /* 0x000fe20008000000 */
[----:B------:R-:W-:Y:S01]  /*1ca0*/  UMOV UR12, UR36 ;  /* 0x00000024000c7c82 */ /* 0x000fe20008000000 */
[----:B------:R-:W-:Y:S01]  /*1cb0*/  UMOV UR9, UR17 ;  /* 0x0000001100097c82 */ /* 0x000fe20008000000 */
[----:B------:R-:W-:Y:S01]  /*1cc0*/  UMOV UR10, UR18 ;  /* 0x00000012000a7c82 */ /* 0x000fe20008000000 */
[----:B------:R1:W-:Y:S01]  /*1cd0*/  UTMALDG.3D [UR16], [UR30], desc[UR26] ;  /* 0x00001a101e0075b4 */ /* 0x0003e20008011000 */
[----:B------:R-:W-:Y:S01]  /*1ce0*/  UIADD3 UR24, UPT, UPT, UR24, 0x1, URZ ;  /* 0x0000000118187890 */ /* 0x000fe2000fffe0ff */
[----:B------:R-:W-:-:S03]  /*1cf0*/  UMOV UR25, UR6 ;  /* 0x0000000600197c82 */ /* 0x000fc60008000000 */
[----:B------:R-:W-:Y:S01]  /*1d00*/  UISETP.NE.AND UP0, UPT, UR24, UR21, UPT ;  /* 0x000000151800728c */ /* 0x000fe2000bf05270 */
[----:B------:R1:W-:Y:S08]  /*1d10*/  UTMALDG.3D [UR8], [UR28], desc[UR26] ;  /* 0x00001a081c0075b4 */ /* 0x0003f00008011000 */
[----:B------:R-:W-:Y:S05]  /*1d20*/  BRA.U UP0, `(.L_x_31) ;  /* 0xfffffffd005c7547 */ /* 0x000fea000b83ffff */
.L_x_26:
[C---:B-1----:R-:W-:Y:S01]  /*1d30*/  LEA R2, R16.reuse, UR4, 0x3 ;  /* 0x0000000410027c11 */ /* 0x042fe2000f8e18ff */
[----:B------:R-:W-:Y:S01]  /*1d40*/  NOP ;  /* 0x0000000000007918 */ /* 0x000fe20000000000 */
[----:B--2---:R-:W-:Y:S02]  /*1d50*/  SHF.L.U32 R3, R13, 0x1f, RZ ;  /* 0x0000001f0d037819 */ /* 0x004fe400000006ff */
[----:B------:R-:W-:Y:S02]  /*1d60*/  LEA R4, R16, UR4, 0x4 ;  /* 0x0000000410047c11 */ /* 0x000fe4000f8e20ff */
[----:B------:R-:W1:Y:S02]  /*1d70*/  SYNCS.PHASECHK.TRANS64.TRYWAIT P0, [R2+URZ+0xd0], R3 ;  /* 0x0000d003020075a7 */ /* 0x000e6400080011ff */
[----:B-1----:R-:W-:Y:S05]  /*1d80*/  @!P0 BRA `(.L_x_32) ;  /* 0x0000006800288947 */ /* 0x002fea0003800000 */
.L_x_138:
[----:B------:R-:W2:Y:S01]  /*1d90*/  LDS.128 R4, [R4+0x160] ;  /* 0x0001600004047984 */ /* 0x000ea20000000c00 */
[----:B---3--:R-:W-:Y:S01]  /*1da0*/  ISETP.GE.AND P0, PT, R26, 0x1, PT ;  /* 0x000000011a00780c */ /* 0x008fe20003f06270 */
[----:B-1----:R-:W-:Y:S01]  /*1db0*/  VIADD R2, R2, 0xe0 ;  /* 0x000000e002027836 */ /* 0x002fe20000000000 */
[----:B------:R-:W-:Y:S01]  /*1dc0*/  @!PT LDS RZ, [RZ] ;  /* 0x00000000fffff984 */ /* 0x000fe20000000800 */
[----:B------:R-:W-:Y:S01]  /*1dd0*/  @!PT LDS RZ, [RZ] ;  /* 0x00000000fffff984 */ /* 0x000fe20000000800 */
[----:B------:R-:W-:Y:S01]  /*1de0*/  @!PT LDS RZ, [RZ] ;  /* 0x00000000fffff984 */ /* 0x000fe20000000800 */
[----:B------:R-:W-:Y:S01]  /*1df0*/  @!PT LDS RZ, [RZ] ;  /* 0x00000000fffff984 */ /* 0x000fe20000000800 */
[----:B------:R1:W-:Y:S06]  /*1e00*/  MEMBAR.ALL.CTA ;  /* 0x0000000000007992 */ /* 0x0003ec0000008000 */
[----:B-1----:R-:W1:Y:S01]  /*1e10*/  FENCE.VIEW.ASYNC.S ;  /* 0x00000000000073c6 */ /* 0x002e620000000000 */
[----:B------:R-:W-:-:S04]  /*1e20*/  PRMT R2, RZ, 0x654, R2 ;  /* 0x00000654ff027816 */ /* 0x000fc80000000002 */
[----:B-1----:R1:W-:Y:S01]  /*1e30*/  SYNCS.ARRIVE.TRANS64.RED.A1T0 RZ, [R2+URZ], RZ ;  /* 0x000000ff02ff79a7 */ /* 0x0023e200081004ff */
[----:B--2---:R-:W-:-:S13]  /*1e40*/  LOP3.LUT P2, RZ, R6, 0x1, RZ, 0xc0, !PT ;  /* 0x0000000106ff7812 */ /* 0x004fda000784c0ff */
[----:B------:R-:W-:Y:S01]  /*1e50*/  @P2 SHF.R.U32.HI R3, RZ, 0x10, R5 ;  /* 0x00000010ff032819 */ /* 0x000fe20000011605 */
[----:B------:R-:W-:Y:S01]  /*1e60*/  VOTEU.ANY UP0, P2 ;  /* 0x0000000000ff7886 */ /* 0x000fe20001000100 */
[----:B------:R-:W-:Y:S02]  /*1e70*/  @P2 MOV R10, R4 ;  /* 0x00000004000a2202 */ /* 0x000fe40000000f00 */
[----:B------:R-:W-:Y:S02]  /*1e80*/  @P2 R2UR.BROADCAST UR8, R3 ;  /* 0x00000000030822ca */ /* 0x000fe400008e0000 */
[----:B------:R-:W-:-:S11]  /*1e90*/  @P2 LOP3.LUT R9, R5, 0xffff, RZ, 0xc0, !PT ;  /* 0x0000ffff05092812 */ /* 0x000fd600078ec0ff */
[----:B------:R-:W-:Y:S01]  /*1ea0*/  @UP0 UMOV UR36, UR8 ;  /* 0x0000000800240c82 */ /* 0x000fe20008000000 */
[----:B-1----:R-:W-:Y:S05]  /*1eb0*/  @!P0 BRA `(.L_x_33) ;  /* 0x0000000000b88947 */ /* 0x002fea0003800000 */
[----:B------:R-:W4:Y:S01]  /*1ec0*/  LDC.64 R4, c[0x0][0xb18] ;  /* 0x0002c600ff047b82 */ /* 0x000f220000000a00 */
[----:B------:R-:W-:-:S07]  /*1ed0*/  ISETP.NE.AND P3, PT, R26, 0x1, PT ;  /* 0x000000011a00780c */ /* 0x000fce0003f65270 */
[----:B------:R-:W1:Y:S08]  /*1ee0*/  LDC.64 R6, c[0x0][0xb10] ;  /* 0x0002c400ff067b82 */ /* 0x000e700000000a00 */
[----:B------:R-:W2:Y:S08]  /*1ef0*/  LDC R14, c[0x0][0xb20] ;  /* 0x0002c800ff0e7b82 */ /* 0x000eb00000000800 */
[----:B------:R-:W3:Y:S01]  /*1f00*/  LDC R15, c[0x0][0xb0c] ;  /* 0x0002c300ff0f7b82 */ /* 0x000ee20000000800 */
[----:B----4-:R-:W-:Y:S01]  /*1f10*/  IMAD.HI.U32 R19, R0, R5, RZ ;  /* 0x0000000500137227 */ /* 0x010fe200078e00ff */
[----:B------:R-:W-:-:S03]  /*1f20*/  ISETP.NE.AND P0, PT, R4, 0x1, PT ;  /* 0x000000010400780c */ /* 0x000fc60003f05270 */
[----:B------:R-:W-:-:S03]  /*1f30*/  IMAD.HI.U32 R5, R9, R5, RZ ;  /* 0x0000000509057227 */ /* 0x000fc600078e00ff */
[----:B------:R-:W4:Y:S01]  /*1f40*/  LDC.64 R2, c[0x0][0xb28] ;  /* 0x0002ca00ff027b82 */ /* 0x000f220000000a00 */
[----:B-1----:R-:W-:-:S04]  /*1f50*/  IMAD.HI.U32 R20, R8, R6, RZ ;  /* 0x0000000608147227 */ /* 0x002fc800078e00ff */
[----:B------:R-:W-:Y:S01]  /*1f60*/  IMAD.HI.U32 R21, R10, R6, RZ ;  /* 0x000000060a157227 */ /* 0x000fe200078e00ff */
[----:B------:R-:W-:Y:S02]  /*1f70*/  SHF.R.U32.HI R20, RZ, R7, R20 ;  /* 0x00000007ff147219 */ /* 0x000fe40000011614 */
[-C--:B--2---:R-:W-:Y:S02]  /*1f80*/  SHF.R.U32.HI R19, RZ, R14.reuse, R19 ;  /* 0x0000000eff137219 */ /* 0x084fe40000011613 */
[----:B------:R-:W-:Y:S02]  /*1f90*/  SHF.R.U32.HI R5, RZ, R14, R5 ;  /* 0x0000000eff057219 */ /* 0x000fe40000011605 */
[----:B------:R-:W-:Y:S02]  /*1fa0*/  SEL R19, R0, R19, !P0 ;  /* 0x0000001300137207 */ /* 0x000fe40004000000 */
[----:B------:R-:W-:Y:S02]  /*1fb0*/  SHF.R.U32.HI R21, RZ, R7, R21 ;  /* 0x00000007ff157219 */ /* 0x000fe40000011615 */
[----:B---3--:R-:W-:-:S02]  /*1fc0*/  ISETP.NE.AND P1, PT, R15, 0x1, PT ;  /* 0x000000010f00780c */ /* 0x008fc40003f25270 */
[----:B------:R-:W-:Y:S02]  /*1fd0*/  SEL R5, R9, R5, !P0 ;  /* 0x0000000509057207 */ /* 0x000fe40004000000 */
[----:B------:R-:W-:Y:S02]  /*1fe0*/  SEL R20, R8, R20, !P1 ;  /* 0x0000001408147207 */ /* 0x000fe40004800000 */
[----:B------:R-:W-:Y:S01]  /*1ff0*/  SEL R21, R10, R21, !P1 ;  /* 0x000000150a157207 */ /* 0x000fe20004800000 */
[----:B----4-:R-:W-:-:S04]  /*2000*/  IMAD.HI.U32 R18, R19, R2, RZ ;  /* 0x0000000213127227 */ /* 0x010fc800078e00ff */
        /* <DEDUP_REMOVED lines=10> */
[----:B------:R-:W-:-:S04]  /*20b0*/  @!P0 IMAD.HI.U32 R7, R21, R2, RZ ;  /* 0x0000000215078227 */ /* 0x000fc800078e00ff */
[----:B------:R-:W-:Y:S01]  /*20c0*/  IMAD.MOV R2, RZ, RZ, -R6 ;  /* 0x000000ffff027224 */ /* 0x000fe200078e0a06 */
[----:B------:R-:W-:Y:S02]  /*20d0*/  @!P0 SHF.R.U32.HI R3, RZ, R3, R7 ;  /* 0x00000003ff038219 */ /* 0x000fe40000011607 */
[----:B------:R-:W-:Y:S01]  /*20e0*/  IADD3 R7, PT, PT, -R5, RZ, RZ ;  /* 0x000000ff05077210 */ /* 0x000fe20007ffe1ff */
[----:B------:R-:W-:Y:S01]  /*20f0*/  IMAD R2, R26, R2, R5 ;  /* 0x000000021a027224 */ /* 0x000fe200078e0205 */
        /* <DEDUP_REMOVED lines=10> */
.L_x_33:
[----:B------:R-:W1:Y:S02]  /*21a0*/  LDCU UR8, c[0x0][0xb30] ;  /* 0x00016600ff0877ac */ /* 0x000e640008000800 */
[----:B-1----:R-:W-:-:S09]  /*21b0*/  UISETP.NE.AND UP0, UPT, UR8, 0x1, UPT ;  /* 0x000000010800788c */ /* 0x002fd2000bf05270 */
[----:B------:R-:W-:Y:S05]  /*21c0*/  BRA.U UP0, `(.L_x_34) ;  /* 0x0000000100407547 */ /* 0x000fea000b800000 */
[----:B------:R-:W1:Y:S08]  /*21d0*/  LDC.64 R4, c[0x0][0xb10] ;  /* 0x0002c400ff047b82 */ /* 0x000e700000000a00 */
[----:B------:R-:W2:Y:S08]  /*21e0*/  LDC.64 R2, c[0x0][0xb18] ;  /* 0x0002c600ff027b82 */ /* 0x000eb00000000a00 */
[----:B------:R-:W3:Y:S08]  /*21f0*/  LDC R6, c[0x0][0xb20] ;  /* 0x0002c800ff067b82 */ /* 0x000ef00000000800 */
[----:B------:R-:W4:Y:S01]  /*2200*/  LDC R7, c[0x0][0xb0c] ;  /* 0x0002c300ff077b82 */ /* 0x000f220000000800 */
[----:B-1----:R-:W-:-:S05]  /*2210*/  IMAD.HI.U32 R4, R10, R4, RZ ;  /* 0x000000040a047227 */ /* 0x002fca00078e00ff */
[----:B------:R-:W-:Y:S01]  /*2220*/  SHF.R.U32.HI R4, RZ, R5, R4 ;  /* 0x00000005ff047219 */ /* 0x000fe20000011604 */
[----:B--2---:R-:W-:Y:S01]  /*2230*/  IMAD.HI.U32 R3, R9, R3, RZ ;  /* 0x0000000309037227 */ /* 0x004fe200078e00ff */
[----:B------:R-:W-:-:S04]  /*2240*/  ISETP.NE.AND P0, PT, R2, 0x1, PT ;  /* 0x000000010200780c */ /* 0x000fc80003f05270 */
[----:B---3--:R-:W-:-:S04]  /*2250*/  SHF.R.U32.HI R3, RZ, R6, R3 ;  /* 0x00000006ff037219 */ /* 0x008fc80000011603 */
[----:B------:R-:W-:Y:S02]  /*2260*/  SEL R3, R9, R3, !P0 ;  /* 0x0000000309037207 */ /* 0x000fe40004000000 */
[----:B----4-:R-:W-:-:S04]  /*2270*/  ISETP.NE.AND P1, PT, R7, 0x1, PT ;  /* 0x000000010700780c */ /* 0x010fc80003f25270 */
[----:B------:R-:W-:-:S05]  /*2280*/  SEL R4, R10, R4, !P1 ;  /* 0x000000040a047207 */ /* 0x000fca0004800000 */
[----:B------:R-:W-:Y:S02]  /*2290*/  IMAD.IADD R5, R3, 0x1, -R4 ;  /* 0x0000000103057824 */ /* 0x000fe400078e0a04 */
[----:B------:R-:W-:Y:S02]  /*22a0*/  IMAD.IADD R3, R4, 0x1, -R3 ;  /* 0x0000000104037824 */ /* 0x000fe400078e0a03 */
[----:B------:R-:W-:Y:S02]  /*22b0*/  IMAD R10, R5, R7, R10 ;  /* 0x00000007050a7224 */ /* 0x000fe400078e020a */
[----:B------:R-:W-:-:S07]  /*22c0*/  IMAD R9, R3, R2, R9 ;  /* 0x0000000203097224 */ /* 0x000fce00078e0209 */
.L_x_34:
[----:B------:R-:W-:Y:S01]  /*22d0*/  VIADD R16, R16, 0x1 ;  /* 0x0000000110107836 */ /* 0x000fe20000000000 */
[----:B------:R-:W-:Y:S01]  /*22e0*/  PLOP3.LUT P1, PT, PT, PT, PT, 0x80, 0x8 ;  /* 0x000000000008781c */ /* 0x000fe20003f2f070 */
[----:B------:R-:W-:Y:S02]  /*22f0*/  IMAD.IADD R15, R10, 0x1, R63 ;  /* 0x000000010a0f7824 */ /* 0x000fe400078e023f */
[----:B------:R-:W-:Y:S01]  /*2300*/  IMAD.IADD R14, R9, 0x1, R62 ;  /* 0x00000001090e7824 */ /* 0x000fe200078e023e */
[----:B------:R-:W-:-:S04]  /*2310*/  ISETP.NE.AND P0, PT, R16, 0x2, PT ;  /* 0x000000021000780c */ /* 0x000fc80003f05270 */
[----:B------:R-:W-:Y:S02]  /*2320*/  SEL R2, RZ, 0x1, P0 ;  /* 0x00000001ff027807 */ /* 0x000fe40000000000 */
[----:B------:R-:W-:Y:S02]  /*2330*/  SEL R16, R16, RZ, P0 ;  /* 0x000000ff10107207 */ /* 0x000fe40000000000 */
[----:B------:R-:W-:Y:S01]  /*2340*/  LOP3.LUT R13, R13, R2, RZ, 0x3c, !PT ;  /* 0x000000020d0d7212 */ /* 0x000fe200078e3cff */
[----:B------:R-:W-:Y:S06]  /*2350*/  @P2 BRA `(.L_x_35) ;  /* 0xfffffff000982947 */ /* 0x000fec000383ffff */
[----:B------:R-:W-:Y:S01]  /*2360*/  UIADD3 UR4, UPT, UPT, UR4, 0x40, URZ ;  /* 0x0000004004047890 */ /* 0x000fe2000fffe0ff */
[----:B------:R-:W-:-:S03]  /*2370*/  SHF.L.U32 R2, R17, 0x1f, RZ ;  /* 0x0000001f11027819 */ /* 0x000fc600000006ff */
[----:B------:R-:W-:-:S09]  /*2380*/  ULEA UR5, UR6, UR4, 0x3 ;  /* 0x0000000406057291 */ /* 0x000fd2000f8e18ff */
[----:B------:R-:W1:Y:S02]  /*2390*/  SYNCS.PHASECHK.TRANS64.TRYWAIT P0, [UR5], R2 ;  /* 0x00000002ff0075a7 */ /* 0x000e640008001105 */
[----:B-1----:R-:W-:Y:S05]  /*23a0*/  @!P0 BRA `(.L_x_36) ;  /* 0x0000006000b48947 */ /* 0x002fea0003800000 */
.L_x_140:
[----:B------:R-:W-:-:S04]  /*23b0*/  UIADD3 UR6, UPT, UPT, UR6, 0x1, URZ ;  /* 0x0000000106067890 */ /* 0x000fc8000fffe0ff */
[----:B------:R-:W-:-:S04]  /*23c0*/  UISETP.NE.AND UP0, UPT, UR6, 0x8, UPT ;  /* 0x000000080600788c */ /* 0x000fc8000bf05270 */
[----:B------:R-:W-:Y:S02]  /*23d0*/  USEL UR7, URZ, 0x1, UP0 ;  /* 0x00000001ff077887 */ /* 0x000fe40008000000 */
[----:B------:R-:W-:-:S04]  /*23e0*/  USEL UR6, UR6, URZ, UP0 ;  /* 0x000000ff06067287 */ /* 0x000fc80008000000 */
[----:B------:R-:W-:Y:S01]  /*23f0*/  ULEA UR5, UR6, UR4, 0x3 ;  /* 0x0000000406057291 */ /* 0x000fe2000f8e18ff */
[----:B-1----:R-:W-:-:S04]  /*2400*/  LOP3.LUT R2, R17, UR7, RZ, 0x3c, !PT ;  /* 0x0000000711027c12 */ /* 0x002fc8000f8e3cff */
[----:B------:R-:W-:-:S04]  /*2410*/  SHF.L.U32 R3, R2, 0x1f, RZ ;  /* 0x0000001f02037819 */ /* 0x000fc800000006ff */
[----:B------:R-:W1:Y:S02]  /*2420*/  SYNCS.PHASECHK.TRANS64.TRYWAIT P0, [UR5], R3 ;  /* 0x00000003ff0075a7 */ /* 0x000e640008001105 */
[----:B-1----:R-:W-:Y:S05]  /*2430*/  @!P0 BRA `(.L_x_37) ;  /* 0x0000006000a88947 */ /* 0x002fea0003800000 */
.L_x_142:
[----:B------:R-:W-:-:S04]  /*2440*/  UIADD3 UR6, UPT, UPT, UR6, 0x1, URZ ;  /* 0x0000000106067890 */ /* 0x000fc8000fffe0ff */
[----:B------:R-:W-:-:S04]  /*2450*/  UISETP.NE.AND UP0, UPT, UR6, 0x8, UPT ;  /* 0x000000080600788c */ /* 0x000fc8000bf05270 */
[----:B------:R-:W-:Y:S02]  /*2460*/  USEL UR7, URZ, 0x1, UP0 ;  /* 0x00000001ff077887 */ /* 0x000fe40008000000 */
[----:B------:R-:W-:-:S04]  /*2470*/  USEL UR6, UR6, URZ, UP0 ;  /* 0x000000ff06067287 */ /* 0x000fc80008000000 */
[----:B------:R-:W-:Y:S01]  /*2480*/  ULEA UR5, UR6, UR4, 0x3 ;  /* 0x0000000406057291 */ /* 0x000fe2000f8e18ff */
[----:B------:R-:W-:-:S04]  /*2490*/  LOP3.LUT R2, R2, UR7, RZ, 0x3c, !PT ;  /* 0x0000000702027c12 */ /* 0x000fc8000f8e3cff */
[----:B-1----:R-:W-:-:S04]  /*24a0*/  SHF.L.U32 R3, R2, 0x1f, RZ ;  /* 0x0000001f02037819 */ /* 0x002fc800000006ff */
[----:B------:R-:W1:Y:S02]  /*24b0*/  SYNCS.PHASECHK.TRANS64.TRYWAIT P0, [UR5], R3 ;  /* 0x00000003ff0075a7 */ /* 0x000e640008001105 */
[----:B-1----:R-:W-:Y:S05]  /*24c0*/  @!P0 BRA `(.L_x_38) ;  /* 0x00000060009c8947 */ /* 0x002fea0003800000 */
.L_x_144:
        /* <DEDUP_REMOVED lines=9> */
.L_x_146:
        /* <DEDUP_REMOVED lines=9> */
.L_x_148:
        /* <DEDUP_REMOVED lines=9> */
.L_x_150:
        /* <DEDUP_REMOVED lines=9> */
.L_x_152:
[----:B------:R-:W-:-:S04]  /*2710*/  UIADD3 UR6, UPT, UPT, UR6, 0x1, URZ ;  /* 0x0000000106067890 */ /* 0x000fc8000fffe0ff */
[----:B------:R-:W-:-:S04]  /*2720*/  UISETP.NE.AND UP0, UPT, UR6, 0x8, UPT ;  /* 0x000000080600788c */ /* 0x000fc8000bf05270 */
[----:B------:R-:W-:Y:S02]  /*2730*/  USEL UR5, URZ, 0x1, UP0 ;  /* 0x00000001ff057887 */ /* 0x000fe40008000000 */
[----:B------:R-:W-:-:S04]  /*2740*/  USEL UR6, UR6, URZ, UP0 ;  /* 0x000000ff06067287 */ /* 0x000fc80008000000 */
[----:B------:R-:W-:Y:S01]  /*2750*/  ULEA UR6, UR6, UR4, 0x3 ;  /* 0x0000000406067291 */ /* 0x000fe2000f8e18ff */
[----:B------:R-:W-:-:S04]  /*2760*/  LOP3.LUT R2, R2, UR5, RZ, 0x3c, !PT ;  /* 0x0000000502027c12 */ /* 0x000fc8000f8e3cff */
[----:B------:R-:W-:Y:S01]  /*2770*/  SHF.L.U32 R2, R2, 0x1f, RZ ;  /* 0x0000001f02027819 */ /* 0x000fe200000006ff */
[----:B-1--4-:R-:W-:-:S07]  /*2780*/  IMAD.U32 R0, RZ, RZ, UR6 ;  /* 0x00000006ff007e24 */ /* 0x012fce000f8e00ff */
.L_x_43:
[----:B-1----:R1:W2:Y:S02]  /*2790*/  SYNCS.PHASECHK.TRANS64.TRYWAIT P0, [R0+URZ], R2 ;  /* 0x00000002000075a7 */ /* 0x0022a400080011ff */
[----:B--2---:R-:W-:Y:S05]  /*27a0*/  @!P0 NANOSLEEP.SYNCS 0x989680 ;  /* 0x009896800000895d */ /* 0x004fea0003900000 */
[----:B------:R-:W2:Y:S02]  /*27b0*/  @!P0 SYNCS.PHASECHK.TRANS64 P0, [R0+URZ], R2 ;  /* 0x00000002000085a7 */ /* 0x000ea400080010ff */
[----:B--2---:R-:W-:Y:S05]  /*27c0*/  @P0 EXIT ;  /* 0x000000000000094d */ /* 0x004fea0003800000 */
[----:B------:R-:W-:Y:S05]  /*27d0*/  BRA `(.L_x_43) ;  /* 0xfffffffc00ec7947 */ /* 0x000fea000383ffff */
.L_x_17:
[----:B------:R-:W-:-:S04]  /*27e0*/  UISETP.NE.AND UP1, UPT, UR37, URZ, UPT ;  /* 0x000000ff2500728c */ /* 0x000fc8000bf25270 */
[----:B------:R-:W-:-:S09]  /*27f0*/  UISETP.NE.OR UP1, UPT, UR8, 0x1, UP1 ;  /* 0x000000010800788c */ /* 0x000fd20008f25670 */
[----:B------:R-:W-:Y:S05]  /*2800*/  BRA.U UP1, `(.L_x_44) ;  /* 0x0000000501487547 */ /* 0x000fea000b800000 */
[----:B------:R-:W-:Y:S01]  /*2810*/  ISETP.NE.AND P2, PT, R2, RZ, PT ;  /* 0x000000ff0200720c */ /* 0x000fe20003f45270 */
[----:B------:R-:W-:Y:S01]  /*2820*/  IMAD.MOV.U32 R12, RZ, RZ, 0x1 ;  /* 0x00000001ff0c7424 */ /* 0x000fe200078e00ff */
[----:B------:R-:W-:Y:S02]  /*2830*/  CS2R R10, SRZ ;  /* 0x00000000000a7805 */ /* 0x000fe4000001ff00 */
[----:B------:R-:W-:Y:S01]  /*2840*/  CS2R R8, SRZ ;  /* 0x0000000000087805 */ /* 0x000fe2000001ff00 */
[----:B------:R-:W-:Y:S01]  /*2850*/  UMOV UR4, 0x400 ;  /* 0x0000040000047882 */ /* 0x000fe20000000000 */
[----:B------:R-:W-:Y:S01]  /*2860*/  UMOV UR6, URZ ;  /* 0x000000ff00067c82 */ /* 0x000fe20008000000 */
[----:B------:R-:W-:-:S12]  /*2870*/  ULEA UR37, UR37, UR4, 0x18 ;  /* 0x0000000425257291 */ /* 0x000fd8000f8ec0ff */
.L_x_48:
[----:B------:R-:W-:Y:S02]  /*2880*/  LEA R0, R8, UR37, 0x3 ;  /* 0x0000002508007c11 */ /* 0x000fe4000f8e18ff */
[----:B------:R-:W-:-:S03]  /*2890*/  SHF.L.U32 R4, R9, 0x1f, RZ ;  /* 0x0000001f09047819 */ /* 0x000fc600000006ff */
[----:B------:R-:W-:Y:S01]  /*28a0*/  VIADD R5, R0, 0x140 ;  /* 0x0000014000057836 */ /* 0x000fe20000000000 */
[----:B------:R-:W1:Y:S02]  /*28b0*/  SYNCS.PHASECHK.TRANS64.TRYWAIT P0, [R0+URZ+0x130], R4 ;  /* 0x00013004000075a7 */ /* 0x000e6400080011ff */
[----:B-1----:R-:W-:Y:S05]  /*28c0*/  @!P0 BRA `(.L_x_45) ;  /* 0x0000006000148947 */ /* 0x002fea0003800000 */
.L_x_153:
[----:B------:R-:W-:Y:S01]  /*28d0*/  ULEA UR5, UR6, UR37, 0x3 ;  /* 0x0000002506057291 */ /* 0x000fe2000f8e18ff */
[----:B-1----:R-:W-:Y:S01]  /*28e0*/  PRMT R0, RZ, 0x654, R5 ;  /* 0x00000654ff007816 */ /* 0x002fe20000000005 */
[----:B------:R-:W-:Y:S01]  /*28f0*/  @!P2 IMAD.MOV.U32 R4, RZ, RZ, 0x10 ;  /* 0x00000010ff04a424 */ /* 0x000fe200078e00ff */
[----:B------:R-:W-:Y:S01]  /*2900*/  SHF.L.U32 R5, R12, 0x1f, RZ ;  /* 0x0000001f0c057819 */ /* 0x000fe200000006ff */
[----:B------:R-:W-:Y:S01]  /*2910*/  UIADD3 UR4, UPT, UPT, UR5, 0xd0, URZ ;  /* 0x000000d005047890 */ /* 0x000fe2000fffe0ff */
[----:B------:R1:W-:Y:S05]  /*2920*/  SYNCS.ARRIVE.TRANS64.RED.A1T0 RZ, [R0+URZ], RZ ;  /* 0x000000ff00ff79a7 */ /* 0x0003ea00081004ff */
[----:B------:R-:W-:Y:S01]  /*2930*/  IMAD.U32 R6, RZ, RZ, UR4 ;  /* 0x00000004ff067e24 */ /* 0x000fe2000f8e00ff */
[----:B------:R-:W2:Y:S04]  /*2940*/  SYNCS.PHASECHK.TRANS64.TRYWAIT P0, [UR5+0xe0], R5 ;  /* 0x0000e005ff0075a7 */ /* 0x000ea80008001105 */
[----:B------:R-:W-:Y:S01]  /*2950*/  PRMT R6, R2, 0x654, R6 ;  /* 0x0000065402067816 */ /* 0x000fe20000000006 */
[----:B-12---:R-:W-:Y:S06]  /*2960*/  @!P0 BRA `(.L_x_46) ;  /* 0x0000006000008947 */ /* 0x006fec0003800000 */
.L_x_155:
[----:B------:R-:W-:Y:S01]  /*2970*/  ULEA UR4, UR6, UR37, 0x4 ;  /* 0x0000002506047291 */ /* 0x000fe2000f8e20ff */
[----:B------:R-:W-:Y:S01]  /*2980*/  SEL R3, R6, R3, !P2 ;  /* 0x0000000306037207 */ /* 0x000fe20005000000 */
[----:B------:R-:W-:Y:S01]  /*2990*/  UIADD3 UR5, UPT, UPT, UR5, 0xd0, URZ ;  /* 0x000000d005057890 */ /* 0x000fe2000fffe0ff */
[----:B-1----:R-:W-:Y:S01]  /*29a0*/  LEA R0, R11, UR37, 0x3 ;  /* 0x000000250b007c11 */ /* 0x002fe2000f8e18ff */
[----:B------:R-:W-:Y:S01]  /*29b0*/  UIADD3 UR4, UPT, UPT, UR4, 0x160, URZ ;  /* 0x0000016004047890 */ /* 0x000fe2000fffe0ff */
[----:B------:R1:W-:Y:S01]  /*29c0*/  @!P2 SYNCS.ARRIVE.TRANS64.RED RZ, [R3+URZ], R4 ;  /* 0x0000000403ffa9a7 */ /* 0x0003e200080004ff */
[----:B------:R-:W-:Y:S01]  /*29d0*/  UIADD3 UR6, UPT, UPT, UR6, 0x1, URZ ;  /* 0x0000000106067890 */ /* 0x000fe2000fffe0ff */
[----:B------:R-:W-:-:S03]  /*29e0*/  VIADD R8, R8, 0x1 ;  /* 0x0000000108087836 */ /* 0x000fc60000000000 */
[----:B------:R-:W-:Y:S02]  /*29f0*/  UISETP.NE.AND UP0, UPT, UR6, 0x2, UPT ;  /* 0x000000020600788c */ /* 0x000fe4000bf05270 */
[----:B------:R-:W-:Y:S01]  /*2a00*/  ISETP.NE.AND P0, PT, R8, 0x2, PT ;  /* 0x000000020800780c */ /* 0x000fe20003f05270 */
[----:B------:R-:W-:Y:S06]  /*2a10*/  UGETNEXTWORKID.BROADCAST [UR4], [UR5] ;  /* 0x00000000040073ca */ /* 0x000fec0008000100 */
[----:B------:R-:W-:Y:S02]  /*2a20*/  USEL UR4, URZ, 0x1, UP0 ;  /* 0x00000001ff047887 */ /* 0x000fe40008000000 */
[----:B------:R-:W-:-:S04]  /*2a30*/  USEL UR6, UR6, URZ, UP0 ;  /* 0x000000ff06067287 */ /* 0x000fc80008000000 */
[----:B------:R-:W-:Y:S02]  /*2a40*/  LOP3.LUT R12, R12, UR4, RZ, 0x3c, !PT ;  /* 0x000000040c0c7c12 */ /* 0x000fe4000f8e3cff */
[----:B-1----:R-:W-:-:S04]  /*2a50*/  SHF.L.U32 R4, R10, 0x1f, RZ ;  /* 0x0000001f0a047819 */ /* 0x002fc800000006ff */
[----:B------:R-:W1:Y:S02]  /*2a60*/  SYNCS.PHASECHK.TRANS64.TRYWAIT P1, [R0+URZ+0xd0], R4 ;  /* 0x0000d004000075a7 */ /* 0x000e6400080211ff */
[----:B-1----:R-:W-:Y:S05]  /*2a70*/  @!P1 BRA `(.L_x_47) ;  /* 0x0000005c00d49947 */ /* 0x002fea0003800000 */
.L_x_156:
[C---:B-1----:R-:W-:Y:S01]  /*2a80*/  LEA R4, R11.reuse, UR37, 0x4 ;  /* 0x000000250b047c11 */ /* 0x042fe2000f8e20ff */
[----:B------:R-:W-:Y:S01]  /*2a90*/  VIADD R0, R0, 0xe0 ;  /* 0x000000e000007836 */ /* 0x000fe20000000000 */
[----:B------:R-:W-:Y:S01]  /*2aa0*/  SEL R8, R8, RZ, P0 ;  /* 0x000000ff08087207 */ /* 0x000fe20000000000 */
[----:B------:R-:W-:-:S03]  /*2ab0*/  VIADD R11, R11, 0x1 ;  /* 0x000000010b0b7836 */ /* 0x000fc60000000000 */
[----:B------:R-:W1:Y:S01]  /*2ac0*/  LDS.128 R4, [R4+0x160] ;  /* 0x0001600004047984 */ /* 0x000e620000000c00 */
[----:B------:R-:W-:Y:S02]  /*2ad0*/  PRMT R0, RZ, 0x654, R0 ;  /* 0x00000654ff007816 */ /* 0x000fe40000000000 */
[C---:B------:R-:W-:Y:S01]  /*2ae0*/  ISETP.NE.AND P1, PT, R11.reuse, 0x2, PT ;  /* 0x000000020b00780c */ /* 0x040fe20003f25270 */
[----:B------:R-:W-:Y:S01]  /*2af0*/  @!PT LDS RZ, [RZ] ;  /* 0x00000000fffff984 */ /* 0x000fe20000000800 */
[----:B------:R-:W-:Y:S01]  /*2b00*/  @!PT LDS RZ, [RZ] ;  /* 0x00000000fffff984 */ /* 0x000fe20000000800 */
[----:B------:R-:W-:Y:S01]  /*2b10*/  @!PT LDS RZ, [RZ] ;  /* 0x00000000fffff984 */ /* 0x000fe20000000800 */
[----:B------:R-:W-:Y:S01]  /*2b20*/  @!PT LDS RZ, [RZ] ;  /* 0x00000000fffff984 */ /* 0x000fe20000000800 */
[----:B------:R2:W-:Y:S06]  /*2b30*/  MEMBAR.ALL.CTA ;  /* 0x0000000000007992 */ /* 0x0005ec0000008000 */
[----:B--2---:R-:W2:Y:S01]  /*2b40*/  FENCE.VIEW.ASYNC.S ;  /* 0x00000000000073c6 */ /* 0x004ea20000000000 */
[----:B------:R-:W-:Y:S01]  /*2b50*/  SEL R11, R11, RZ, P1 ;  /* 0x000000ff0b0b7207 */ /* 0x000fe20000800000 */
[----:B--2---:R2:W-:Y:S01]  /*2b60*/  SYNCS.ARRIVE.TRANS64.RED.A1T0 RZ, [R0+URZ], RZ ;  /* 0x000000ff00ff79a7 */ /* 0x0045e200081004ff */
[----:B-1----:R-:W-:-:S02]  /*2b70*/  LOP3.LUT P3, RZ, R6, 0x1, RZ, 0xc0, !PT ;  /* 0x0000000106ff7812 */ /* 0x002fc4000786c0ff */
[----:B------:R-:W-:-:S04]  /*2b80*/  SEL R4, RZ, 0x1, P1 ;  /* 0x00000001ff047807 */ /* 0x000fc80000800000 */
[----:B------:R-:W-:Y:S02]  /*2b90*/  LOP3.LUT R10, R10, R4, RZ, 0x3c, !PT ;  /* 0x000000040a0a7212 */ /* 0x000fe400078e3cff */
[----:B--2---:R-:W-:-:S04]  /*2ba0*/  SEL R0, RZ, 0x1, P0 ;  /* 0x00000001ff007807 */ /* 0x004fc80000000000 */
[----:B------:R-:W-:Y:S01]  /*2bb0*/  LOP3.LUT R9, R9, R0, RZ, 0x3c, !PT ;  /* 0x0000000009097212 */ /* 0x000fe200078e3cff */
[----:B------:R-:W-:Y:S06]  /*2bc0*/  @P3 BRA `(.L_x_48) ;  /* 0xfffffffc002c3947 */ /* 0x000fec000383ffff */
[----:B------:R-:W-:Y:S01]  /*2bd0*/  ULEA UR5, UR6, UR37, 0x3 ;  /* 0x0000002506057291 */ /* 0x000fe2000f8e18ff */
[----:B------:R-:W-:-:S08]  /*2be0*/  SHF.L.U32 R2, R12, 0x1f, RZ ;  /* 0x0000001f0c027819 */ /* 0x000fd000000006ff */
[----:B------:R-:W1:Y:S02]  /*2bf0*/  SYNCS.PHASECHK.TRANS64 P0, [UR5+0xe0], R2 ;  /* 0x0000e002ff0075a7 */ /* 0x000e640008001005 */
[----:B-1----:R-:W-:Y:S05]  /*2c00*/  @P0 BRA `(.L_x_49) ;  /* 0x0000000000080947 */ /* 0x002fea0003800000 */
[----:B------:R-:W1:Y:S02]  /*2c10*/  SYNCS.PHASECHK.TRANS64.TRYWAIT P0, [UR5+0xe0], R2 ;  /* 0x0000e002ff0075a7 */ /* 0x000e640008001105 */
[----:B-1----:R-:W-:Y:S05]  /*2c20*/  @!P0 BRA `(.L_x_50) ;  /* 0x0000005c007c8947 */ /* 0x002fea0003800000 */
.L_x_49:
[----:B------:R-:W-:-:S04]  /*2c30*/  UIADD3 UR4, UPT, UPT, UR6, 0x1, URZ ;  /* 0x0000000106047890 */ /* 0x000fc8000fffe0ff */
[----:B------:R-:W-:-:S04]  /*2c40*/  UISETP.NE.AND UP0, UPT, UR4, 0x2, UPT ;  /* 0x000000020400788c */ /* 0x000fc8000bf05270 */
[----:B------:R-:W-:Y:S02]  /*2c50*/  USEL UR7, URZ, 0x1, UP0 ;  /* 0x00000001ff077887 */ /* 0x000fe40008000000 */
[----:B------:R-:W-:-:S04]  /*2c60*/  USEL UR4, UR4, URZ, UP0 ;  /* 0x000000ff04047287 */ /* 0x000fc80008000000 */
[----:B------:R-:W-:Y:S01]  /*2c70*/  ULEA UR4, UR4, UR37, 0x3 ;  /* 0x0000002504047291 */ /* 0x000fe2000f8e18ff */
[----:B-1----:R-:W-:-:S04]  /*2c80*/  LOP3.LUT R2, R12, UR7, RZ, 0x3c, !PT ;  /* 0x000000070c027c12 */ /* 0x002fc8000f8e3cff */
[----:B------:R-:W-:-:S04]  /*2c90*/  SHF.L.U32 R0, R2, 0x1f, RZ ;  /* 0x0000001f02007819 */ /* 0x000fc800000006ff */
[----:B------:R-:W1:Y:S02]  /*2ca0*/  SYNCS.PHASECHK.TRANS64 P0, [UR4+0xe0], R0 ;  /* 0x0000e000ff0075a7 */ /* 0x000e640008001004 */
[----:B-1----:R-:W-:Y:S05]  /*2cb0*/  @P0 EXIT ;  /* 0x000000000000094d */ /* 0x002fea0003800000 */
[----:B------:R-:W-:Y:S02]  /*2cc0*/  SHF.L.U32 R2, R2, 0x1f, RZ ;  /* 0x0000001f02027819 */ /* 0x000fe400000006ff */
[----:B------:R-:W-:-:S07]  /*2cd0*/  MOV R0, UR4 ;  /* 0x0000000400007c02 */ /* 0x000fce0008000f00 */
.L_x_51:
[----:B-1----:R1:W2:Y:S02]  /*2ce0*/  SYNCS.PHASECHK.TRANS64.TRYWAIT P0, [R0+URZ+0xe0], R2 ;  /* 0x0000e002000075a7 */ /* 0x0022a400080011ff */
[----:B--2---:R-:W-:Y:S05]  /*2cf0*/  @!P0 NANOSLEEP.SYNCS 0x989680 ;  /* 0x009896800000895d */ /* 0x004fea0003900000 */
[----:B------:R-:W2:Y:S02]  /*2d00*/  @!P0 SYNCS.PHASECHK.TRANS64 P0, [R0+URZ+0xe0], R2 ;  /* 0x0000e002000085a7 */ /* 0x000ea400080010ff */
[----:B--2---:R-:W-:Y:S05]  /*2d10*/  @P0 EXIT ;  /* 0x000000000000094d */ /* 0x004fea0003800000 */
[----:B------:R-:W-:Y:S05]  /*2d20*/  BRA `(.L_x_51) ;  /* 0xfffffffc00ec7947 */ /* 0x000fea000383ffff */
.L_x_44:
[----:B------:R-:W-:-:S09]  /*2d30*/  UISETP.NE.AND UP1, UPT, UR8, URZ, UPT ;  /* 0x000000ff0800728c */ /* 0x000fd2000bf25270 */
[----:B------:R-:W-:Y:S05]  /*2d40*/  BRA.U UP1, `(.L_x_52) ;  /* 0x0000000d01cc7547 */ /* 0x000fea000b800000 */
[----:B------:R-:W-:Y:S01]  /*2d50*/  UMOV UR4, 0x40 ;  /* 0x0000004000047882 */ /* 0x000fe20000000000 */
[----:B------:R-:W-:Y:S01]  /*2d60*/  NOP ;  /* 0x0000000000007918 */ /* 0x000fe20000000000 */
[----:B------:R-:W-:Y:S01]  /*2d70*/  ULEA UR4, UR37, UR4, 0x18 ;  /* 0x0000000425047291 */ /* 0x000fe2000f8ec0ff */
[----:B------:R-:W-:Y:S02]  /*2d80*/  UMOV UR5, 0x400 ;  /* 0x0000040000057882 */ /* 0x000fe40000000000 */
[----:B------:R-:W-:-:S06]  /*2d90*/  ULEA UR37, UR37, UR5, 0x18 ;  /* 0x0000000525257291 */ /* 0x000fcc000f8ec0ff */
[----:B------:R-:W1:Y:S02]  /*2da0*/  LDS.U8 R0, [UR4+0x1c] ;  /* 0x00001c04ff007984 */ /* 0x000e640008000000 */
[----:B-1----:R-:W-:-:S13]  /*2db0*/  ISETP.NE.AND P0, PT, R0, RZ, PT ;  /* 0x000000ff0000720c */ /* 0x002fda0003f05270 */
[----:B------:R-:W-:Y:S05]  /*2dc0*/  @P0 BRA `(.L_x_53) ;  /* 0x0000000000580947 */ /* 0x000fea0003800000 */
[----:B------:R-:W-:-:S13]  /*2dd0*/  ELECT P0, URZ, PT ;  /* 0x0000000000ff782f */ /* 0x000fda0003800000 */
[----:B------:R-:W-:Y:S05]  /*2de0*/  @!P0 BRA `(.L_x_54) ;  /* 0x0000000000608947 */ /* 0x000fea0003800000 */
[----:B------:R-:W-:Y:S01]  /*2df0*/  UMOV UR5, 0x10 ;  /* 0x0000001000057882 */ /* 0x000fe20000000000 */
[----:B------:R-:W-:Y:S01]  /*2e00*/  HFMA2 R0, -RZ, RZ, 0, 5.9604644775390625e-08 ;  /* 0x00000001ff007431 */ /* 0x000fe200000001ff */
[----:B------:R-:W-:-:S03]  /*2e10*/  MOV R2, 0xffff ;  /* 0x0000ffff00027802 */ /* 0x000fc60000000f00 */
[----:B------:R-:W-:Y:S04]  /*2e20*/  DEPBAR.LE SB1, 0x36 ;  /* 0x00009d800000791a */ /* 0x000fe80000000000 */
[----:B------:R-:W1:Y:S02]  /*2e30*/  UTCATOMSWS.FIND_AND_SET.ALIGN UP0, UR5, UR5 ;  /* 0x00000005000575e3 */ /* 0x000e640008000800 */
[----:B-1----:R-:W-:Y:S01]  /*2e40*/  MOV R3, UR5 ;  /* 0x0000000500037c02 */ /* 0x002fe20008000f00 */
[----:B------:R-:W-:Y:S06]  /*2e50*/  BRA.U UP0, `(.L_x_55) ;  /* 0x0000000100187547 */ /* 0x000fec000b800000 */
.L_x_56:
[----:B------:R-:W-:Y:S05]  /*2e60*/  NANOSLEEP 0x64 ;  /* 0x000000640000795d */ /* 0x000fea0003800000 */
[----:B------:R-:W-:-:S05]  /*2e70*/  UMOV UR5, 0x10 ;  /* 0x0000001000057882 */ /* 0x000fca0000000000 */
[----:B------:R-:W-:Y:S04]  /*2e80*/  DEPBAR.LE SB1, 0x36 ;  /* 0x00009d800000791a */ /* 0x000fe80000000000 */
[----:B------:R-:W1:Y:S02]  /*2e90*/  UTCATOMSWS.FIND_AND_SET.ALIGN UP0, UR5, UR5 ;  /* 0x00000005000575e3 */ /* 0x000e640008000800 */
[----:B-1----:R-:W-:Y:S01]  /*2ea0*/  MOV R3, UR5 ;  /* 0x0000000500037c02 */ /* 0x002fe20008000f00 */
[----:B------:R-:W-:Y:S05]  /*2eb0*/  BRA.U !UP0, `(.L_x_56) ;  /* 0xfffffffd08e87547 */ /* 0x000fea000b83ffff */
.L_x_55:
[-C--:B------:R-:W-:Y:S02]  /*2ec0*/  SHF.L.U32 R2, R2, R3.reuse, RZ ;  /* 0x0000000302027219 */ /* 0x080fe400000006ff */
[----:B------:R-:W-:Y:S01]  /*2ed0*/  SHF.L.U32 R0, R0, R3, RZ ;  /* 0x0000000300007219 */ /* 0x000fe200000006ff */
[----:B------:R-:W-:Y:S02]  /*2ee0*/  IMAD.SHL.U32 R3, R3, 0x20, RZ ;  /* 0x0000002003037824 */ /* 0x000fe400078e00ff */
[----:B------:R1:W-:Y:S04]  /*2ef0*/  ATOMS.OR RZ, [UR4+0x14], R2 ;  /* 0x00001402ffff798c */ /* 0x0003e8000b000004 */
[----:B------:R1:W-:Y:S04]  /*2f00*/  ATOMS.OR RZ, [UR4+0x18], R0 ;  /* 0x00001800ffff798c */ /* 0x0003e8000b000004 */
[----:B------:R1:W-:Y:S01]  /*2f10*/  STS [UR37+0x180], R3 ;  /* 0x00018003ff007988 */ /* 0x0003e20008000825 */
[----:B------:R-:W-:Y:S05]  /*2f20*/  BRA `(.L_x_54) ;  /* 0x0000000000107947 */ /* 0x000fea0003800000 */
.L_x_53:
[----:B------:R-:W-:Y:S02]  /*2f30*/  MOV R0, 0xffffffff ;  /* 0xffffffff00007802 */ /* 0x000fe40000000f00 */
[----:B------:R-:W-:-:S03]  /*2f40*/  MOV R2, 0x2f70 ;  /* 0x00002f7000027802 */ /* 0x000fc60000000f00 */
[----:B------:R1:W-:Y:S04]  /*2f50*/  STS [UR37+0x180], R0 ;  /* 0x00018000ff007988 */ /* 0x0003e80008000825 */
[----:B-1-3-5:R-:W-:Y:S05]  /*2f60*/  CALL.REL.NOINC `($__internal_1_$__cuda_sm10x_tcgen05_guardrail_trap_phase_invalid_during_alloc) ;  /* 0x0000006000c47944 */ /* 0x02afea0003c00000 */
.L_x_54:
[----:B------:R-:W-:Y:S05]  /*2f70*/  WARPSYNC.ALL ;  /* 0x0000000000007948 */ /* 0x000fea0003800000 */
[----:B------:R-:W2:Y:S01]  /*2f80*/  S2UR UR5, SR_CgaCtaId ;  /* 0x00000000000579c3 */ /* 0x000ea20000008800 */
[----:B------:R-:W-:Y:S01]  /*2f90*/  UMOV UR4, 0x400 ;  /* 0x0000040000047882 */ /* 0x000fe20000000000 */
[----:B------:R-:W-:-:S06]  /*2fa0*/  NOP ;  /* 0x0000000000007918 */ /* 0x000fcc0000000000 */
[----:B------:R-:W-:Y:S06]  /*2fb0*/  BAR.ARV 0x6, 0xa0 ;  /* 0x0182800000007b1d */ /* 0x000fec0000002000 */
[----:B------:R-:W4:Y:S01]  /*2fc0*/  LDCU UR7, c[0x0][0x38c] ;  /* 0x00007180ff0777ac */ /* 0x000f220008000800 */
[----:B------:R-:W-:Y:S01]  /*2fd0*/  IMAD.MOV.U32 R11, RZ, RZ, 0x1 ;  /* 0x00000001ff0b7424 */ /* 0x000fe200078e00ff */
[----:B------:R-:W-:Y:S01]  /*2fe0*/  CS2R R8, SRZ ;  /* 0x0000000000087805 */ /* 0x000fe2000001ff00 */
[----:B------:R-:W-:Y:S01]  /*2ff0*/  IMAD.MOV.U32 R10, RZ, RZ, RZ ;  /* 0x000000ffff0a7224 */ /* 0x000fe200078e00ff */
[----:B------:R-:W3:Y:S01]  /*3000*/  LDCU UR6, c[0x0][0x38c] ;  /* 0x00007180ff0677ac */ /* 0x000ee20008000800 */
[----:B------:R-:W-:Y:S01]  /*3010*/  UMOV UR15, URZ ;  /* 0x000000ff000f7c82 */ /* 0x000fe20008000000 */
[----:B------:R-:W-:Y:S01]  /*3020*/  UMOV UR14, URZ ;  /* 0x000000ff000e7c82 */ /* 0x000fe20008000000 */
[----:B--2---:R-:W-:Y:S01]  /*3030*/  ULEA UR5, UR5, UR4, 0x18 ;  /* 0x0000000405057291 */ /* 0x004fe2000f8ec0ff */
[----:B------:R-:W-:Y:S01]  /*3040*/  UMOV UR24, 0x0 ;  /* 0x0000000000187882 */ /* 0x000fe20000000000 */
[----:B------:R-:W-:-:S02]  /*3050*/  UMOV UR25, 0x4200910 ;  /* 0x0420091000197882 */ /* 0x000fc40000000000 */
[----:B------:R-:W-:Y:S02]  /*3060*/  UIADD3 UR10, UPT, UPT, UR5, 0x8800, URZ ;  /* 0x00008800050a7890 */ /* 0x000fe4000fffe0ff */
[----:B------:R-:W-:Y:S02]  /*3070*/  UIADD3 UR11, UPT, UPT, UR5, 0x18800, URZ ;  /* 0x00018800050b7890 */ /* 0x000fe4000fffe0ff */
[----:B----4-:R-:W-:Y:S01]  /*3080*/  UIADD3 UR7, UPT, UPT, UR7, 0x1f, URZ ;  /* 0x0000001f07077890 */ /* 0x010fe2000fffe0ff */
[----:B-1----:R-:W1:Y:S01]  /*3090*/  LDS R0, [UR5+0x180] ;  /* 0x00018005ff007984 */ /* 0x002e620008000800 */
[----:B------:R-:W-:Y:S02]  /*30a0*/  USHF.R.U32.HI UR10, URZ, 0x4, UR10 ;  /* 0x00000004ff0a7899 */ /* 0x000fe4000801160a */
[----:B------:R-:W-:Y:S02]  /*30b0*/  USHF.R.S32.HI UR4, URZ, 0x1f, UR7 ;  /* 0x0000001fff047899 */ /* 0x000fe40008011407 */
[----:B------:R-:W-:-:S02]  /*30c0*/  USHF.R.U32.HI UR11, URZ, 0x4, UR11 ;  /* 0x00000004ff0b7899 */ /* 0x000fc4000801160b */
[----:B------:R-:W-:Y:S02]  /*30d0*/  ULEA.HI UR4, UR4, UR7, URZ, 0x5 ;  /* 0x0000000704047291 */ /* 0x000fe4000f8f28ff */
[----:B------:R-:W-:Y:S02]  /*30e0*/  ULOP3.LUT UR10, UR10, 0x3fff, URZ, 0xc0, !UPT ;  /* 0x00003fff0a0a7892 */ /* 0x000fe4000f8ec0ff */
[----:B------:R-:W-:Y:S02]  /*30f0*/  USHF.R.S32.HI UR4, URZ, 0x5, UR4 ;  /* 0x00000005ff047899 */ /* 0x000fe40008011404 */
[----:B------:R-:W-:Y:S02]  /*3100*/  ULOP3.LUT UR11, UR11, 0x3fff, URZ, 0xc0, !UPT ;  /* 0x00003fff0b0b7892 */ /* 0x000fe4000f8ec0ff */
[----:B------:R-:W-:Y:S01]  /*3110*/  UISETP.LT.AND UP0, UPT, UR4, 0x1, UPT ;  /* 0x000000010400788c */ /* 0x000fe2000bf01270 */
[----:B------:R-:W-:Y:S01]  /*3120*/  UMOV UR22, 0x0 ;  /* 0x0000000000167882 */ /* 0x000fe20000000000 */
[----:B------:R-:W-:-:S02]  /*3130*/  UMOV UR23, 0x4200910 ;  /* 0x0420091000177882 */ /* 0x000fc40000000000 */
[----:B------:R-:W-:Y:S02]  /*3140*/  USEL UR9, UR4, 0x1, !UP0 ;  /* 0x0000000104097887 */ /* 0x000fe4000c000000 */
[----:B------:R-:W-:Y:S02]  /*3150*/  ULOP3.LUT UR10, UR10, 0x10000, URZ, 0xfc, !UPT ;  /* 0x000100000a0a7892 */ /* 0x000fe4000f8efcff */
[----:B------:R-:W-:Y:S02]  /*3160*/  ULOP3.LUT UR11, UR11, 0x10000, URZ, 0xfc, !UPT ;  /* 0x000100000b0b7892 */ /* 0x000fe4000f8efcff */
[----:B------:R-:W-:Y:S02]  /*3170*/  UIADD3 UR9, UPT, UPT, -UR9, URZ, URZ ;  /* 0x000000ff09097290 */ /* 0x000fe4000fffe1ff */
[----:B---3--:R-:W-:Y:S01]  /*3180*/  UISETP.GE.AND UP3, UPT, UR6, 0x1, UPT ;  /* 0x000000010600788c */ /* 0x008fe2000bf66270 */
[----:B------:R-:W-:Y:S01]  /*3190*/  UMOV UR20, 0x0 ;  /* 0x0000000000147882 */ /* 0x000fe20000000000 */
[----:B------:R-:W-:Y:S01]  /*31a0*/  UMOV UR21, 0x4200910 ;  /* 0x0420091000157882 */ /* 0x000fe20000000000 */
[----:B------:R-:W-:Y:S01]  /*31b0*/  UMOV UR18, 0x0 ;  /* 0x0000000000127882 */ /* 0x000fe20000000000 */
[----:B------:R-:W-:Y:S01]  /*31c0*/  UMOV UR19, 0x4200910 ;  /* 0x0420091000137882 */ /* 0x000fe20000000000 */
[----:B-1----:R-:W-:-:S15]  /*31d0*/  R2UR UR16, R0 ;  /* 0x00000000001072ca */ /* 0x002fde00000e0000 */
.L_x_63:
[----:B------:R-:W-:Y:S02]  /*31e0*/  LEA R0, R10, UR5, 0x3 ;  /* 0x000000050a007c11 */ /* 0x000fe4000f8e18ff */
[----:B------:R-:W-:Y:S02]  /*31f0*/  SHF.L.U32 R2, R9, 0x1f, RZ ;  /* 0x0000001f09027819 */ /* 0x000fe400000006ff */
[----:B------:R-:W-:Y:S01]  /*3200*/  PLOP3.LUT P0, PT, PT, PT, UP3, 0x80, 0x8 ;  /* 0x000000000008781c */ /* 0x000fe20003f0f038 */
[----:B------:R-:W-:Y:S01]  /*3210*/  VIADD R3, R0, 0xe0 ;  /* 0x000000e000037836 */ /* 0x000fe20000000000 */
[----:B-1----:R-:W1:Y:S02]  /*3220*/  SYNCS.PHASECHK.TRANS64.TRYWAIT P1, [R0+URZ+0xd0], R2 ;  /* 0x0000d002000075a7 */ /* 0x002e6400080211ff */
[----:B-1-3--:R-:W-:Y:S09]  /*3230*/  @!P1 BRA `(.L_x_57) ;  /* 0x0000005800109947 */ /* 0x00aff20003800000 */
.L_x_158:
[----:B------:R-:W-:Y:S01]  /*3240*/  LEA R4, R10, UR5, 0x4 ;  /* 0x000000050a047c11 */ /* 0x000fe2000f8e20ff */
[----:B------:R-:W-:Y:S01]  /*3250*/  @UP3 ULEA UR6, UR14, UR5, 0x3 ;  /* 0x000000050e063291 */ /* 0x000fe2000f8e18ff */
[----:B------:R-:W-:Y:S01]  /*3260*/  PLOP3.LUT P2, PT, PT, PT, PT, 0x80, 0x8 ;  /* 0x000000000008781c */ /* 0x000fe20003f4f070 */
[----:B------:R-:W-:Y:S01]  /*3270*/  ULEA UR7, UR15, UR5, 0x3 ;  /* 0x000000050f077291 */ /* 0x000fe2000f8e18ff */
[----:B------:R-:W-:Y:S02]  /*3280*/  PRMT R3, RZ, 0x654, R3 ;  /* 0x00000654ff037816 */ /* 0x000fe40000000003 */
[----:B------:R-:W2:Y:S01]  /*3290*/  LDS.128 R4, [R4+0x160] ;  /* 0x0001600004047984 */ /* 0x000ea20000000c00 */
[----:B-1----:R-:W-:Y:S02]  /*32a0*/  @P0 SHF.L.U32 R2, R8, 0x1f, RZ ;  /* 0x0000001f08020819 */ /* 0x002fe400000006ff */
[----:B------:R-:W-:Y:S01]  /*32b0*/  SHF.L.U32 R0, R11, 0x1f, RZ ;  /* 0x0000001f0b007819 */ /* 0x000fe200000006ff */
[----:B------:R-:W-:Y:S01]  /*32c0*/  @!PT LDS RZ, [RZ] ;  /* 0x00000000fffff984 */ /* 0x000fe20000000800 */
[----:B------:R-:W-:Y:S01]  /*32d0*/  @!PT LDS RZ, [RZ] ;  /* 0x00000000fffff984 */ /* 0x000fe20000000800 */
[----:B------:R-:W-:Y:S01]  /*32e0*/  @!PT LDS RZ, [RZ] ;  /* 0x00000000fffff984 */ /* 0x000fe20000000800 */
[----:B------:R-:W-:Y:S01]  /*32f0*/  @!PT LDS RZ, [RZ] ;  /* 0x00000000fffff984 */ /* 0x000fe20000000800 */
[----:B------:R1:W-:Y:S06]  /*3300*/  MEMBAR.ALL.CTA ;  /* 0x0000000000007992 */ /* 0x0003ec0000008000 */
[----:B-1----:R-:W1:Y:S02]  /*3310*/  FENCE.VIEW.ASYNC.S ;  /* 0x00000000000073c6 */ /* 0x002e640000000000 */
[----:B-1----:R1:W-:Y:S01]  /*3320*/  SYNCS.ARRIVE.TRANS64.RED.A1T0 RZ, [R3+URZ], RZ ;  /* 0x000000ff03ff79a7 */ /* 0x0023e200081004ff */
[----:B------:R1:W3:Y:S01]  /*3330*/  @P0 SYNCS.PHASECHK.TRANS64.TRYWAIT P2, [UR6], R2 ;  /* 0x00000002ff0005a7 */ /* 0x0002e20008041106 */
[----:B------:R-:W-:Y:S01]  /*3340*/  ULEA.HI UR6, UR15, UR15, URZ, 0x1 ;  /* 0x0000000f0f067291 */ /* 0x000fe2000f8f08ff */
[----:B--2---:R-:W-:-:S03]  /*3350*/  LOP3.LUT P1, RZ, R6, 0x1, RZ, 0xc0, !PT ;  /* 0x0000000106ff7812 */ /* 0x004fc6000782c0ff */
[----:B------:R-:W-:Y:S02]  /*3360*/  USHF.L.U32 UR8, UR6, 0x6, URZ ;  /* 0x0000000606087899 */ /* 0x000fe400080006ff */
[----:B------:R-:W-:Y:S02]  /*3370*/  ULOP3.LUT UR6, UR6, 0xffe, URZ, 0xc0, !UPT ;  /* 0x00000ffe06067892 */ /* 0x000fe4000f8ec0ff */
[----:B------:R-:W-:Y:S02]  /*3380*/  ULOP3.LUT UR8, UR8, 0xffffff80, URZ, 0xc0, !UPT ;  /* 0xffffff8008087892 */ /* 0x000fe4000f8ec0ff */
[----:B------:R-:W-:Y:S02]  /*3390*/  UIADD3 UR6, UPT, UPT, -UR6, UR15, URZ ;  /* 0x0000000f06067290 */ /* 0x000fe4000fffe1ff */
[----:B------:R-:W-:Y:S01]  /*33a0*/  UIADD3 UR8, UPT, UPT, UR16, UR8, URZ ;  /* 0x0000000810087290 */ /* 0x000fe2000fffe0ff */
[----:B------:R-:W2:Y:S03]  /*33b0*/  SYNCS.PHASECHK.TRANS64.TRYWAIT P0, [UR7+0x110], R0 ;  /* 0x00011000ff0075a7 */ /* 0x000ea60008001107 */
[----:B------:R-:W-:Y:S01]  /*33c0*/  ULEA UR8, UR6, UR8, 0x14 ;  /* 0x0000000806087291 */ /* 0x000fe2000f8ea0ff */
[----:B-123--:R-:W-:Y:S11]  /*33d0*/  @!P0 BRA `(.L_x_58) ;  /* 0x0000005400bc8947 */ /* 0x00eff60003800000 */
.L_x_160:
[----:B------:R-:W-:Y:S01]  /*33e0*/  IADD3 R10, PT, PT, R10, 0x1, RZ ;  /* 0x000000010a0a7810 */ /* 0x000fe20007ffe0ff */
[----:B------:R-:W-:Y:S06]  /*33f0*/  BRA.U !UP3, `(.L_x_59) ;  /* 0x000000010bc07547 */ /* 0x000fec000b800000 */
[----:B------:R-:W-:Y:S01]  /*3400*/  UPLOP3.LUT UP4, UPT, UPT, UPT, UPT, 0x40, 0x4 ;  /* 0x000000000004789c */ /* 0x000fe20003f8e870 */
[----:B------:R-:W-:Y:S01]  /*3410*/  UMOV UR13, UR9 ;  /* 0x00000009000d7c82 */ /* 0x000fe20008000000 */
[----:B------:R-:W-:Y:S01]  /*3420*/  UMOV UR12, UR4 ;  /* 0x00000004000c7c82 */ /* 0x000fe20008000000 */
[----:B------:R-:W-:-:S08]  /*3430*/  UMOV UR17, UR14 ;  /* 0x0000000e00117c82 */ /* 0x000fd00008000000 */
.L_x_62:
[----:B------:R-:W-:Y:S02]  /*3440*/  UIADD3 UR13, UPT, UPT, UR13, 0x1, URZ ;  /* 0x000000010d0d7890 */ /* 0x000fe4000fffe0ff */
[----:B--2---:R-:W-:Y:S02]  /*3450*/  ULEA UR6, UR17, UR5, 0x3 ;  /* 0x0000000511067291 */ /* 0x004fe4000f8e18ff */
[----:B------:R-:W-:Y:S01]  /*3460*/  UISETP.NE.AND UP0, UPT, UR13, URZ, UPT ;  /* 0x000000ff0d00728c */ /* 0x000fe2000bf05270 */
[----:B---3--:R-:W-:Y:S10]  /*3470*/  @P2 BRA `(.L_x_60) ;  /* 0x00000000000c2947 */ /* 0x008ff40003800000 */
[----:B-1----:R-:W-:Y:S04]  /*3480*/  SHF.L.U32 R2, R8, 0x1f, RZ ;  /* 0x0000001f08027819 */ /* 0x002fe800000006ff */
[----:B------:R-:W1:Y:S02]  /*3490*/  SYNCS.PHASECHK.TRANS64.TRYWAIT P0, [UR6], R2 ;  /* 0x00000002ff0075a7 */ /* 0x000e640008001106 */
[----:B-1----:R-:W-:Y:S05]  /*34a0*/  @!P0 BRA `(.L_x_61) ;  /* 0x0000005400a08947 */ /* 0x002fea0003800000 */
.L_x_60:
[----:B------:R-:W-:Y:S01]  /*34b0*/  UISETP.NE.AND UP1, UPT, UR12, 0x1, UPT ;  /* 0x000000010c00788c */ /* 0x000fe2000bf25270 */
[----:B------:R-:W-:Y:S01]  /*34c0*/  PLOP3.LUT P2, PT, PT, PT, PT, 0x80, 0x8 ;  /* 0x000000000008781c */ /* 0x000fe20003f4f070 */
[----:B------:R-:W-:Y:S02]  /*34d0*/  UIADD3 UR14, UPT, UPT, UR17, 0x1, URZ ;  /* 0x00000001110e7890 */ /* 0x000fe4000fffe0ff */
[----:B------:R-:W-:Y:S02]  /*34e0*/  ULEA UR28, UR17, UR11, 0xa ;  /* 0x0000000b111c7291 */ /* 0x000fe4000f8e50ff */
[----:B------:R-:W-:Y:S01]  /*34f0*/  UISETP.NE.AND UP2, UPT, UR14, 0x8, UPT ;  /* 0x000000080e00788c */ /* 0x000fe2000bf45270 */
[----:B------:R-:W-:Y:S01]  /*3500*/  PLOP3.LUT P0, PT, PT, PT, UP1, 0x80, 0x8 ;  /* 0x000000000008781c */ /* 0x000fe20003f0f018 */
[----:B------:R-:W-:Y:S02]  /*3510*/  UIADD3 UR40, UPT, UPT, UR28, 0x2, URZ ;  /* 0x000000021c287890 */ /* 0x000fe4000fffe0ff */
[----:B------:R-:W-:Y:S02]  /*3520*/  USEL UR27, URZ, 0x1, UP2 ;  /* 0x00000001ff1b7887 */ /* 0x000fe40009000000 */
[----:B------:R-:W-:Y:S02]  /*3530*/  USEL UR14, UR14, URZ, UP2 ;  /* 0x000000ff0e0e7287 */ /* 0x000fe40009000000 */
[----:B------:R-:W-:Y:S02]  /*3540*/  UIADD3 UR36, UPT, UPT, UR28, 0x4, URZ ;  /* 0x000000041c247890 */ /* 0x000fe4000fffe0ff */
[----:B------:R-:W-:Y:S01]  /*3550*/  @UP1 ULEA UR26, UR14, UR5, 0x3 ;  /* 0x000000050e1a1291 */ /* 0x000fe2000f8e18ff */
[----:B------:R-:W-:Y:S01]  /*3560*/  LOP3.LUT R8, R8, UR27, RZ, 0x3c, !PT ;  /* 0x0000001b08087c12 */ /* 0x000fe2000f8e3cff */
[----:B------:R-:W-:Y:S02]  /*3570*/  UIADD3 UR32, UPT, UPT, UR28, 0x6, URZ ;  /* 0x000000061c207890 */ /* 0x000fe4000fffe0ff */
[----:B------:R-:W-:Y:S01]  /*3580*/  UIADD3 UR6, UPT, UPT, UR6, 0x40, URZ ;  /* 0x0000004006067890 */ /* 0x000fe2000fffe0ff */
[----:B-1----:R-:W-:Y:S01]  /*3590*/  @P0 SHF.L.U32 R0, R8, 0x1f, RZ ;  /* 0x0000001f08000819 */ /* 0x002fe200000006ff */
[----:B------:R-:W-:Y:S01]  /*35a0*/  UIADD3 UR12, UPT, UPT, UR12, -0x1, URZ ;  /* 0xffffffff0c0c7890 */ /* 0x000fe2000fffe0ff */
[----:B------:R-:W-:Y:S02]  /*35b0*/  UMOV UR29, 0x40004040 ;  /* 0x40004040001d7882 */ /* 0x000fe40000000000 */
[----:B------:R2:W3:Y:S01]  /*35c0*/  @P0 SYNCS.PHASECHK.TRANS64.TRYWAIT P2, [UR26], R0 ;  /* 0x00000000ff0005a7 */ /* 0x0004e2000804111a */
[----:B------:R-:W-:Y:S01]  /*35d0*/  ULEA UR26, UR17, UR10, 0x9 ;  /* 0x0000000a111a7291 */ /* 0x000fe2000f8e48ff */
[----:B------:R-:W-:Y:S01]  /*35e0*/  UMOV UR27, 0x40004040 ;  /* 0x40004040001b7882 */ /* 0x000fe20000000000 */
[----:B------:R-:W-:Y:S02]  /*35f0*/  UMOV UR41, 0x40004040 ;  /* 0x4000404000297882 */ /* 0x000fe40000000000 */
[----:B------:R-:W-:Y:S02]  /*3600*/  UIADD3 UR38, UPT, UPT, UR26, 0x2, URZ ;  /* 0x000000021a267890 */ /* 0x000fe4000fffe0ff */
[----:B------:R-:W-:Y:S02]  /*3610*/  UIADD3 UR34, UPT, UPT, UR26, 0x4, URZ ;  /* 0x000000041a227890 */ /* 0x000fe4000fffe0ff */
[----:B------:R-:W-:Y:S01]  /*3620*/  UIADD3 UR30, UPT, UPT, UR26, 0x6, URZ ;  /* 0x000000061a1e7890 */ /* 0x000fe2000fffe0ff */
[----:B------:R2:W-:Y:S01]  /*3630*/  UTCHMMA gdesc[UR26], gdesc[UR28], tmem[UR8], tmem[UR24], idesc[UR25], UP4 ;  /* 0x00ff181c1a0075ea */ /* 0x0005e2000a000008 */
[----:B------:R-:W-:Y:S01]  /*3640*/  UPLOP3.LUT UP4, UPT, UPT, UPT, UPT, 0x80, 0x8 ;  /* 0x000000000008789c */ /* 0x000fe20003f8f070 */
[----:B------:R-:W-:Y:S01]  /*3650*/  UMOV UR39, 0x40004040 ;  /* 0x4000404000277882 */ /* 0x000fe20000000000 */
[----:B------:R-:W-:Y:S01]  /*3660*/  UMOV UR37, 0x40004040 ;  /* 0x4000404000257882 */ /* 0x000fe20000000000 */
[----:B------:R2:W-:Y:S01]  /*3670*/  UTCHMMA gdesc[UR38], gdesc[UR40], tmem[UR8], tmem[UR22], idesc[UR23], UPT ;  /* 0x00ff1628260075ea */ /* 0x0005e2000b800008 */
[----:B------:R-:W-:Y:S01]  /*3680*/  UMOV UR35, 0x40004040 ;  /* 0x4000404000237882 */ /* 0x000fe20000000000 */
[----:B------:R-:W-:Y:S01]  /*3690*/  UMOV UR33, 0x40004040 ;  /* 0x4000404000217882 */ /* 0x000fe20000000000 */
[----:B------:R-:W-:Y:S01]  /*36a0*/  UMOV UR31, 0x40004040 ;  /* 0x40004040001f7882 */ /* 0x000fe20000000000 */
[----:B------:R2:W-:Y:S01]  /*36b0*/  UTCHMMA gdesc[UR34], gdesc[UR36], tmem[UR8], tmem[UR20], idesc[UR21], UPT ;  /* 0x00ff1424220075ea */ /* 0x0005e2000b800008 */
[----:B------:R2:W-:Y:S01]  /*36c0*/  UTCHMMA gdesc[UR30], gdesc[UR32], tmem[UR8], tmem[UR18], idesc[UR19], UPT ;  /* 0x00ff12201e0075ea */ /* 0x0005e2000b800008 */
[----:B------:R2:W-:Y:S01]  /*36d0*/  UTCBAR [UR6], URZ ;  /* 0x000000ff060073e9 */ /* 0x0005e200080000ff */
[----:B------:R-:W-:Y:S01]  /*36e0*/  UMOV UR17, UR14 ;  /* 0x0000000e00117c82 */ /* 0x000fe20008000000 */
[----:B------:R-:W-:Y:S05]  /*36f0*/  BRA.U UP0, `(.L_x_62) ;  /* 0xfffffffd00507547 */ /* 0x000fea000b83ffff */
.L_x_59:
[----:B------:R-:W-:Y:S01]  /*3700*/  UIADD3 UR15, UPT, UPT, UR15, 0x1, URZ ;  /* 0x000000010f0f7890 */ /* 0x000fe2000fffe0ff */
[C---:B------:R-:W-:Y:S01]  /*3710*/  ISETP.NE.AND P0, PT, R10.reuse, 0x2, PT ;  /* 0x000000020a00780c */ /* 0x040fe20003f05270 */
[----:B------:R-:W-:Y:S02]  /*3720*/  UIADD3 UR7, UPT, UPT, UR7, 0xf0, URZ ;  /* 0x000000f007077890 */ /* 0x000fe4000fffe0ff */
[----:B------:R-:W-:Y:S01]  /*3730*/  UISETP.NE.AND UP0, UPT, UR15, 0x4, UPT ;  /* 0x000000040f00788c */ /* 0x000fe2000bf05270 */
[----:B-12---:R-:W-:Y:S02]  /*3740*/  SEL R0, RZ, 0x1, P0 ;  /* 0x00000001ff007807 */ /* 0x006fe40000000000 */
[----:B------:R-:W-:Y:S01]  /*3750*/  SEL R10, R10, RZ, P0 ;  /* 0x000000ff0a0a7207 */ /* 0x000fe20000000000 */
[----:B------:R-:W-:Y:S01]  /*3760*/  USEL UR6, URZ, 0x1, UP0 ;  /* 0x00000001ff067887 */ /* 0x000fe20008000000 */
[----:B------:R-:W-:Y:S01]  /*3770*/  LOP3.LUT R9, R9, R0, RZ, 0x3c, !PT ;  /* 0x0000000009097212 */ /* 0x000fe200078e3cff */
[----:B------:R-:W-:Y:S01]  /*3780*/  USEL UR15, UR15, URZ, UP0 ;  /* 0x000000ff0f0f7287 */ /* 0x000fe20008000000 */
[----:B------:R1:W-:Y:S03]  /*3790*/  UTCBAR [UR7], URZ ;  /* 0x000000ff070073e9 */ /* 0x0003e600080000ff */
[----:B------:R-:W-:Y:S01]  /*37a0*/  LOP3.LUT R11, R11, UR6, RZ, 0x3c, !PT ;  /* 0x000000060b0b7c12 */ /* 0x000fe2000f8e3cff */
[----:B------:R-:W-:Y:S07]  /*37b0*/  @P1 BRA `(.L_x_63) ;  /* 0xfffffff800881947 */ /* 0x000fee000383ffff */
[----:B------:R-:W2:Y:S01]  /*37c0*/  S2UR UR4, SR_CgaCtaId ;  /* 0x00000000000479c3 */ /* 0x000ea20000008800 */
[----:B------:R-:W-:Y:S01]  /*37d0*/  ELECT P0, URZ, PT ;  /* 0x0000000000ff782f */ /* 0x000fe20003800000 */
[----:B------:R-:W-:Y:S01]  /*37e0*/  IMAD.MOV.U32 R0, RZ, RZ, 0x1 ;  /* 0x00000001ff007424 */ /* 0x000fe200078e00ff */
[----:B------:R-:W-:Y:S01]  /*37f0*/  UIADD3 UR5, UPT, UPT, UR5, 0x110, URZ ;  /* 0x0000011005057890 */ /* 0x000fe2000fffe0ff */
[----:B------:R-:W-:Y:S01]  /*3800*/  SHF.L.U32 R2, R11, 0x1f, RZ ;  /* 0x0000001f0b027819 */ /* 0x000fe200000006ff */
[----:B------:R-:W-:-:S03]  /*3810*/  UMOV UR6, 0x40 ;  /* 0x0000004000067882 */ /* 0x000fc60000000000 */
[----:B------:R-:W-:Y:S01]  /*3820*/  UVIRTCOUNT.DEALLOC.SMPOOL 0x80 ;  /* 0x000000800000784c */ /* 0x000fe20000000000 */
[----:B--2---:R-:W-:Y:S02]  /*3830*/  ULEA UR4, UR4, UR6, 0x18 ;  /* 0x0000000604047291 */ /* 0x004fe4000f8ec0ff */
[----:B------:R-:W-:-:S07]  /*3840*/  ULEA UR6, UR15, UR5, 0x3 ;  /* 0x000000050f067291 */ /* 0x000fce000f8e18ff */
[----:B------:R2:W-:Y:S02]  /*3850*/  @P0 STS.U8 [UR4+0x1c], R0 ;  /* 0x00001c00ff000988 */ /* 0x0005e40008000004 */
[----:B------:R-:W4:Y:S02]  /*3860*/  SYNCS.PHASECHK.TRANS64.TRYWAIT P0, [UR6], R2 ;  /* 0x00000002ff0075a7 */ /* 0x000f240008001106 */
[----:B--2-4-:R-:W-:Y:S05]  /*3870*/  @!P0 BRA `(.L_x_64) ;  /* 0x0000005000c48947 */ /* 0x014fea0003800000 */
.L_x_163:
[----:B-1----:R-:W-:-:S04]  /*3880*/  UIADD3 UR7, UPT, UPT, UR15, 0x1, URZ ;  /* 0x000000010f077890 */ /* 0x002fc8000fffe0ff */
[----:B------:R-:W-:-:S04]  /*3890*/  UISETP.NE.AND UP0, UPT, UR7, 0x4, UPT ;  /* 0x000000040700788c */ /* 0x000fc8000bf05270 */
[----:B------:R-:W-:Y:S02]  /*38a0*/  USEL UR8, URZ, 0x1, UP0 ;  /* 0x00000001ff087887 */ /* 0x000fe40008000000 */
[----:B------:R-:W-:-:S04]  /*38b0*/  USEL UR7, UR7, URZ, UP0 ;  /* 0x000000ff07077287 */ /* 0x000fc80008000000 */
[----:B------:R-:W-:Y:S01]  /*38c0*/  ULEA UR6, UR7, UR5, 0x3 ;  /* 0x0000000507067291 */ /* 0x000fe2000f8e18ff */
[----:B--2---:R-:W-:-:S04]  /*38d0*/  LOP3.LUT R2, R11, UR8, RZ, 0x3c, !PT ;  /* 0x000000080b027c12 */ /* 0x004fc8000f8e3cff */
[----:B------:R-:W-:-:S04]  /*38e0*/  SHF.L.U32 R3, R2, 0x1f, RZ ;  /* 0x0000001f02037819 */ /* 0x000fc800000006ff */
[----:B------:R-:W1:Y:S02]  /*38f0*/  SYNCS.PHASECHK.TRANS64.TRYWAIT P0, [UR6], R3 ;  /* 0x00000003ff0075a7 */ /* 0x000e640008001106 */
[----:B-1----:R-:W-:Y:S05]  /*3900*/  @!P0 BRA `(.L_x_65) ;  /* 0x0000005000b88947 */ /* 0x002fea0003800000 */
.L_x_165:
        /* <DEDUP_REMOVED lines=9> */
.L_x_167:
[----:B------:R-:W-:-:S04]  /*39a0*/  UIADD3 UR7, UPT, UPT, UR7, 0x1, URZ ;  /* 0x0000000107077890 */ /* 0x000fc8000fffe0ff */
[----:B------:R-:W-:-:S04]  /*39b0*/  UISETP.NE.AND UP0, UPT, UR7, 0x4, UPT ;  /* 0x000000040700788c */ /* 0x000fc8000bf05270 */
[----:B------:R-:W-:Y:S02]  /*39c0*/  USEL UR6, URZ, 0x1, UP0 ;  /* 0x00000001ff067887 */ /* 0x000fe40008000000 */
[----:B------:R-:W-:-:S04]  /*39d0*/  USEL UR7, UR7, URZ, UP0 ;  /* 0x000000ff07077287 */ /* 0x000fc80008000000 */
[----:B------:R-:W-:Y:S01]  /*39e0*/  ULEA UR7, UR7, UR5, 0x3 ;  /* 0x0000000507077291 */ /* 0x000fe2000f8e18ff */
[----:B------:R-:W-:-:S04]  /*39f0*/  LOP3.LUT R2, R2, UR6, RZ, 0x3c, !PT ;  /* 0x0000000602027c12 */ /* 0x000fc8000f8e3cff */
[----:B------:R-:W-:-:S04]  /*3a00*/  SHF.L.U32 R2, R2, 0x1f, RZ ;  /* 0x0000001f02027819 */ /* 0x000fc800000006ff */
[----:B------:R-:W2:Y:S02]  /*3a10*/  SYNCS.PHASECHK.TRANS64.TRYWAIT P0, [UR7], R2 ;  /* 0x00000002ff0075a7 */ /* 0x000ea40008001107 */
[----:B--2---:R-:W-:Y:S05]  /*3a20*/  @!P0 BRA `(.L_x_67) ;  /* 0x0000005000a08947 */ /* 0x004fea0003800000 */
.L_x_169:
[----:B------:R-:W-:Y:S01]  /*3a30*/  NOP ;  /* 0x0000000000007918 */ /* 0x000fe20000000000 */
[----:B-1----:R-:W1:Y:S01]  /*3a40*/  LDS R0, [UR4+0x14] ;  /* 0x00001404ff007984 */ /* 0x002e620008000800 */
[----:B------:R-:W-:Y:S01]  /*3a50*/  ULOP3.LUT UR6, UR16, 0xffff, URZ, 0xc0, !UPT ;  /* 0x0000ffff10067892 */ /* 0x000fe2000f8ec0ff */
[----:B------:R-:W-:Y:S01]  /*3a60*/  UMOV UR8, 0xffff ;  /* 0x0000ffff00087882 */ /* 0x000fe20000000000 */
[----:B------:R-:W-:Y:S02]  /*3a70*/  UMOV UR5, 0x1 ;  /* 0x0000000100057882 */ /* 0x000fe40000000000 */
[----:B------:R-:W-:-:S04]  /*3a80*/  USHF.R.U32.HI UR6, URZ, 0x5, UR6 ;  /* 0x00000005ff067899 */ /* 0x000fc80008011606 */
[----:B------:R-:W-:Y:S02]  /*3a90*/  USHF.L.U32 UR8, UR8, UR6, URZ ;  /* 0x0000000608087299 */ /* 0x000fe400080006ff */
[----:B------:R-:W-:-:S04]  /*3aa0*/  USHF.L.U32 UR5, UR5, UR6, URZ ;  /* 0x0000000605057299 */ /* 0x000fc800080006ff */
[----:B-1----:R-:W-:-:S04]  /*3ab0*/  LOP3.LUT R0, R0, UR8, RZ, 0xc0, !PT ;  /* 0x0000000800007c12 */ /* 0x002fc8000f8ec0ff */
[----:B------:R-:W-:-:S13]  /*3ac0*/  ISETP.NE.AND P0, PT, R0, UR8, PT ;  /* 0x0000000800007c0c */ /* 0x000fda000bf05270 */
[----:B------:R-:W-:Y:S05]  /*3ad0*/  @P0 BRA `(.L_x_68) ;  /* 0x0000000000580947 */ /* 0x000fea0003800000 */
[----:B------:R-:W1:Y:S02]  /*3ae0*/  LDS R0, [UR4+0x18] ;  /* 0x00001804ff007984 */ /* 0x000e640008000800 */
[----:B-1----:R-:W-:-:S04]  /*3af0*/  LOP3.LUT R0, R0, UR5, RZ, 0xc0, !PT ;  /* 0x0000000500007c12 */ /* 0x002fc8000f8ec0ff */
[----:B------:R-:W-:-:S13]  /*3b00*/  ISETP.NE.AND P0, PT, R0, UR5, PT ;  /* 0x0000000500007c0c */ /* 0x000fda000bf05270 */
[----:B------:R-:W-:Y:S05]  /*3b10*/  @P0 BRA `(.L_x_69) ;  /* 0x00000000003c0947 */ /* 0x000fea0003800000 */
[----:B------:R-:W1:Y:S01]  /*3b20*/  S2R R2, SR_LANEID ;  /* 0x0000000000027919 */ /* 0x000e620000000000 */
[----:B------:R-:W-:Y:S01]  /*3b30*/  ULOP3.LUT UR8, URZ, UR8, URZ, 0x33, !UPT ;  /* 0x00000008ff087292 */ /* 0x000fe2000f8e33ff */
[----:B------:R-:W-:Y:S02]  /*3b40*/  VOTEU.ANY UR7, UPT, PT ;  /* 0x0000000000077886 */ /* 0x000fe400038e0100 */
[----:B------:R-:W-:-:S03]  /*3b50*/  UFLO.U32 UR7, UR7 ;  /* 0x00000007000772bd */ /* 0x000fc600080e0000 */
[----:B------:R-:W-:-:S04]  /*3b60*/  IMAD.U32 R0, RZ, RZ, UR8 ;  /* 0x00000008ff007e24 */ /* 0x000fc8000f8e00ff */
[----:B------:R2:W4:Y:S02]  /*3b70*/  REDUX UR6, R0 ;  /* 0x00000000000673c4 */ /* 0x0005240000000000 */
[----:B------:R1:W-:Y:S02]  /*3b80*/  UTCATOMSWS.AND URZ, UR8 ;  /* 0x0000000800ff79e3 */ /* 0x0003e40008000000 */
[----:B-1----:R-:W-:Y:S02]  /*3b90*/  ISETP.EQ.U32.AND P0, PT, R2, UR7, PT ;  /* 0x0000000702007c0c */ /* 0x002fe4000bf02070 */
[----:B--2---:R-:W-:Y:S02]  /*3ba0*/  LOP3.LUT R0, RZ, UR5, RZ, 0x33, !PT ;  /* 0x00000005ff007c12 */ /* 0x004fe4000f8e33ff */
[----:B----4-:R-:W-:Y:S02]  /*3bb0*/  MOV R2, UR6 ;  /* 0x0000000600027c02 */ /* 0x010fe40008000f00 */
[----:B------:R-:W1:Y:S07]  /*3bc0*/  REDUX UR5, R0 ;  /* 0x00000000000573c4 */ /* 0x000e6e0000000000 */
[----:B------:R2:W-:Y:S01]  /*3bd0*/  @P0 ATOMS.AND RZ, [UR4+0x14], R2 ;  /* 0x00001402ffff098c */ /* 0x0005e2000a800004 */
[----:B-1----:R-:W-:-:S05]  /*3be0*/  IMAD.U32 R0, RZ, RZ, UR5 ;  /* 0x00000005ff007e24 */ /* 0x002fca000f8e00ff */
[----:B------:R2:W-:Y:S01]  /*3bf0*/  @P0 ATOMS.AND RZ, [UR4+0x18], R0 ;  /* 0x00001800ffff098c */ /* 0x0005e2000a800004 */
[----:B------:R-:W-:Y:S05]  /*3c00*/  BRA `(.L_x_70) ;  /* 0x0000000000147947 */ /* 0x000fea0003800000 */
.L_x_69:
[----:B------:R-:W-:Y:S02]  /*3c10*/  MOV R2, 0x3c30 ;  /* 0x00003c3000027802 */ /* 0x000fe40000000f00 */
[----:B---3-5:R-:W-:Y:S05]  /*3c20*/  CALL.REL.NOINC `($__internal_0_$__cuda_sm10x_tcgen05_guardrail_trap_col_being_dealloced_not_returned_by_alloc) ;  /* 0x0000005400887944 */ /* 0x028fea0003c00000 */
[----:B------:R-:W-:Y:S05]  /*3c30*/  BRA `(.L_x_70) ;  /* 0x0000000000087947 */ /* 0x000fea0003800000 */
.L_x_68:
[----:B------:R-:W-:Y:S02]  /*3c40*/  MOV R2, 0x3c60 ;  /* 0x00003c6000027802 */ /* 0x000fe40000000f00 */
[----:B---3-5:R-:W-:Y:S05]  /*3c50*/  CALL.REL.NOINC `($__internal_2_$__cuda_sm10x_tcgen05_guardrail_trap_unallocated_columns_being_dealloced) ;  /* 0x0000005400947944 */ /* 0x028fea0003c00000 */
.L_x_70:
[----:B------:R-:W-:Y:S01]  /*3c60*/  NOP ;  /* 0x0000000000007918 */ /* 0x000fe20000000000 */
[----:B------:R-:W-:Y:S05]  /*3c70*/  EXIT ;  /* 0x000000000000794d */ /* 0x000fea0003800000 */
.L_x_52:
[----:B------:R-:W-:-:S09]  /*3c80*/  UISETP.NE.OR UP2, UPT, UR8, 0x3, !UP2 ;  /* 0x000000030800788c */ /* 0x000fd2000d745670 */
[----:B------:R-:W-:Y:S05]  /*3c90*/  BRA.U UP2, `(.L_x_71) ;  /* 0x0000001102047547 */ /* 0x000fea000b800000 */
[----:B------:R-:W1:Y:S01]  /*3ca0*/  LDC R0, c[0x0][0xb30] ;  /* 0x0002cc00ff007b82 */ /* 0x000e620000000800 */
[----:B------:R-:W2:Y:S01]  /*3cb0*/  LDCU.64 UR8, c[0x0][0x888] ;  /* 0x00011100ff0877ac */ /* 0x000ea20008000a00 */
[----:B------:R-:W-:Y:S01]  /*3cc0*/  IMAD.MOV.U32 R30, RZ, RZ, 0x1 ;  /* 0x00000001ff1e7424 */ /* 0x000fe200078e00ff */
[----:B------:R-:W-:Y:S01]  /*3cd0*/  CS2R R28, SRZ ;  /* 0x00000000001c7805 */ /* 0x000fe2000001ff00 */
[----:B------:R-:W-:Y:S01]  /*3ce0*/  IMAD.MOV.U32 R25, RZ, RZ, 0x2000 ;  /* 0x00002000ff197424 */ /* 0x000fe200078e00ff */
[----:B------:R-:W4:Y:S03]  /*3cf0*/  LDCU.64 UR4, c[0x0][0x890] ;  /* 0x00011200ff0477ac */ /* 0x000f260008000a00 */
[----:B------:R-:W3:Y:S01]  /*3d00*/  LDC R24, c[0x0][0x370] ;  /* 0x0000dc00ff187b82 */ /* 0x000ee20000000800 */
[----:B------:R-:W-:Y:S01]  /*3d10*/  UMOV UR7, 0x400 ;  /* 0x0000040000077882 */ /* 0x000fe20000000000 */
[----:B------:R-:W-:-:S02]  /*3d20*/  UPLOP3.LUT UP1, UPT, UPT, UPT, UPT, 0x40, 0x4 ;  /* 0x000000000004789c */ /* 0x000fc40003f2e870 */
[----:B------:R-:W-:-:S04]  /*3d30*/  ULEA UR7, UR37, UR7, 0x18 ;  /* 0x0000000725077291 */ /* 0x000fc8000f8ec0ff */
[----:B------:R-:W3:Y:S01]  /*3d40*/  LDC R3, c[0x0][0xb0c] ;  /* 0x0002c300ff037b82 */ /* 0x000ee20000000800 */
[----:B------:R-:W-:Y:S02]  /*3d50*/  UIADD3 UR13, UPT, UPT, UR7, 0x98, URZ ;  /* 0x00000098070d7890 */ /* 0x000fe4000fffe0ff */
[----:B--2---:R-:W-:Y:S02]  /*3d60*/  UISETP.NE.U32.AND UP2, UPT, UR8, URZ, UPT ;  /* 0x000000ff0800728c */ /* 0x004fe4000bf45070 */
[----:B------:R-:W-:Y:S02]  /*3d70*/  UIADD3 UR33, UPT, UPT, UR7, 0x80, URZ ;  /* 0x0000008007217890 */ /* 0x000fe4000fffe0ff */
[----:B----4-:R-:W-:Y:S01]  /*3d80*/  UISETP.NE.U32.AND UP3, UPT, UR4, URZ, UPT ;  /* 0x000000ff0400728c */ /* 0x010fe2000bf65070 */
[----:B------:R-:W2:Y:S01]  /*3d90*/  LDC R18, c[0x0][0xb20] ;  /* 0x0002c800ff127b82 */ /* 0x000ea20000000800 */
[----:B-1----:R-:W-:Y:S01]  /*3da0*/  ISETP.NE.AND P1, PT, R0, 0x1, PT ;  /* 0x000000010000780c */ /* 0x002fe20003f25270 */
[----:B------:R-:W-:-:S02]  /*3db0*/  UISETP.NE.AND.EX UP2, UPT, UR9, URZ, UPT, UP2 ;  /* 0x000000ff0900728c */ /* 0x000fc4000bf45320 */
[----:B------:R-:W-:Y:S02]  /*3dc0*/  UIADD3 UR25, UPT, UPT, UR7, 0x88, URZ ;  /* 0x0000008807197890 */ /* 0x000fe4000fffe0ff */
[----:B------:R-:W-:Y:S02]  /*3dd0*/  UIADD3 UR17, UPT, UPT, UR7, 0x90, URZ ;  /* 0x0000009007117890 */ /* 0x000fe4000fffe0ff */
[----:B-----5:R-:W1:Y:S01]  /*3de0*/  LDC.64 R32, c[0x0][0x348] ;  /* 0x0000d200ff207b82 */ /* 0x020e620000000a00 */
[----:B------:R-:W-:Y:S02]  /*3df0*/  UPRMT UR13, UR37, 0x654, UR13 ;  /* 0x00000654250d7896 */ /* 0x000fe4000800000d */
[----:B------:R-:W-:-:S05]  /*3e00*/  UISETP.NE.AND.EX UP3, UPT, UR5, URZ, UPT, UP3 ;  /* 0x000000ff0500728c */ /* 0x000fca000bf65330 */
[----:B------:R-:W4:Y:S08]  /*3e10*/  LDC.64 R16, c[0x0][0xb10] ;  /* 0x0002c400ff107b82 */ /* 0x000f300000000a00 */
[----:B------:R-:W1:Y:S08]  /*3e20*/  LDC.64 R6, c[0x0][0xb18] ;  /* 0x0002c600ff067b82 */ /* 0x000e700000000a00 */
[----:B------:R-:W1:Y:S08]  /*3e30*/  LDC.64 R4, c[0x0][0xb28] ;  /* 0x0002ca00ff047b82 */ /* 0x000e700000000a00 */
[----:B--23--:R-:W1:Y:S02]  /*3e40*/  LDC R19, c[0x0][0x374] ;  /* 0x0000dd00ff137b82 */ /* 0x00ce640000000800 */
.L_x_82:
[C---:B------:R-:W-:Y:S02]  /*3e50*/  LEA R0, R29.reuse, UR7, 0x3 ;  /* 0x000000071d007c11 */ /* 0x040fe4000f8e18ff */
[----:B------:R-:W-:Y:S02]  /*3e60*/  SHF.L.U32 R2, R28, 0x1f, RZ ;  /* 0x0000001f1c027819 */ /* 0x000fe400000006ff */
[----:B------:R-:W-:Y:S02]  /*3e70*/  LEA R20, R29, UR7, 0x4 ;  /* 0x000000071d147c11 */ /* 0x000fe4000f8e20ff */
[----:B--2---:R-:W2:Y:S02]  /*3e80*/  SYNCS.PHASECHK.TRANS64.TRYWAIT P0, [R0+URZ+0xd0], R2 ;  /* 0x0000d002000075a7 */ /* 0x004ea400080011ff */
[----:B--2---:R-:W-:Y:S05]  /*3e90*/  @!P0 BRA `(.L_x_72) ;  /* 0x0000004c009c8947 */ /* 0x004fea0003800000 */
.L_x_170:
[----:B------:R-:W-:Y:S01]  /*3ea0*/  ISETP.GE.AND P0, PT, R26, 0x1, PT ;  /* 0x000000011a00780c */ /* 0x000fe20003f06270 */
[----:B------:R-:W3:Y:S01]  /*3eb0*/  LDS.128 R20, [R20+0x160] ;  /* 0x0001600014147984 */ /* 0x000ee20000000c00 */
[----:B--2---:R-:W-:Y:S01]  /*3ec0*/  VIADD R0, R0, 0xe0 ;  /* 0x000000e000007836 */ /* 0x004fe20000000000 */
[----:B------:R-:W-:Y:S01]  /*3ed0*/  @!PT LDS RZ, [RZ] ;  /* 0x00000000fffff984 */ /* 0x000fe20000000800 */
[----:B------:R-:W-:Y:S01]  /*3ee0*/  @!PT LDS RZ, [RZ] ;  /* 0x00000000fffff984 */ /* 0x000fe20000000800 */
[----:B------:R-:W-:Y:S01]  /*3ef0*/  @!PT LDS RZ, [RZ] ;  /* 0x00000000fffff984 */ /* 0x000fe20000000800 */
[----:B------:R-:W-:Y:S01]  /*3f00*/  @!PT LDS RZ, [RZ] ;  /* 0x00000000fffff984 */ /* 0x000fe20000000800 */
[----:B------:R2:W-:Y:S06]  /*3f10*/  MEMBAR.ALL.CTA ;  /* 0x0000000000007992 */ /* 0x0005ec0000008000 */
[----:B--2---:R-:W2:Y:S01]  /*3f20*/  FENCE.VIEW.ASYNC.S ;  /* 0x00000000000073c6 */ /* 0x004ea20000000000 */
[----:B------:R-:W-:Y:S04]  /*3f30*/  PRMT R0, RZ, 0x654, R0 ;  /* 0x00000654ff007816 */ /* 0x000fe80000000000 */
[----:B--2---:R2:W-:Y:S01]  /*3f40*/  SYNCS.ARRIVE.TRANS64.RED.A1T0 RZ, [R0+URZ], RZ ;  /* 0x000000ff00ff79a7 */ /* 0x0045e200081004ff */
[----:B---3--:R-:W-:Y:S11]  /*3f50*/  LOP3.LUT P3, RZ, R22, 0x1, RZ, 0xc0, !PT ;  /* 0x0000000116ff7812 */ /* 0x008ff6000786c0ff */
[----:B------:R-:W-:Y:S02]  /*3f60*/  @!UPT UIADD3 URZ, UPT, UPT, URZ, URZ, URZ ;  /* 0x000000fffffff290 */ /* 0x000fe4000fffe0ff */
[----:B------:R-:W-:Y:S02]  /*3f70*/  @P3 MOV R11, R20 ;  /* 0x00000014000b3202 */ /* 0x000fe40000000f00 */
[----:B------:R-:W-:Y:S01]  /*3f80*/  @P3 LOP3.LUT R10, R21, 0xffff, RZ, 0xc0, !PT ;  /* 0x0000ffff150a3812 */ /* 0x000fe200078ec0ff */
[----:B--2---:R-:W-:Y:S06]  /*3f90*/  @!P0 BRA `(.L_x_73) ;  /* 0x0000000000a48947 */ /* 0x004fec0003800000 */
[-C--:B-1----:R-:W-:Y:S01]  /*3fa0*/  IMAD.HI.U32 R0, R19, R7.reuse, RZ ;  /* 0x0000000713007227 */ /* 0x082fe200078e00ff */
[----:B------:R-:W-:Y:S02]  /*3fb0*/  ISETP.NE.AND P0, PT, R6, 0x1, PT ;  /* 0x000000010600780c */ /* 0x000fe40003f05270 */
[----:B------:R-:W-:Y:S01]  /*3fc0*/  ISETP.NE.AND P2, PT, R26, 0x1, PT ;  /* 0x000000011a00780c */ /* 0x000fe20003f45270 */
[----:B----4-:R-:W-:Y:S01]  /*3fd0*/  IMAD.HI.U32 R9, R24, R16, RZ ;  /* 0x0000001018097227 */ /* 0x010fe200078e00ff */
[----:B------:R-:W-:Y:S02]  /*3fe0*/  SHF.R.U32.HI R0, RZ, R18, R0 ;  /* 0x00000012ff007219 */ /* 0x000fe40000011600 */
[----:B------:R-:W-:Y:S01]  /*3ff0*/  ISETP.NE.AND P4, PT, R3, 0x1, PT ;  /* 0x000000010300780c */ /* 0x000fe20003f85270 */
[----:B------:R-:W-:Y:S01]  /*4000*/  IMAD.HI.U32 R13, R10, R7, RZ ;  /* 0x000000070a0d7227 */ /* 0x000fe200078e00ff */
[----:B------:R-:W-:Y:S02]  /*4010*/  SHF.R.U32.HI R9, RZ, R17, R9 ;  /* 0x00000011ff097219 */ /* 0x000fe40000011609 */
[----:B------:R-:W-:Y:S01]  /*4020*/  SEL R0, R19, R0, !P0 ;  /* 0x0000000013007207 */ /* 0x000fe20004000000 */
[----:B------:R-:W-:Y:S01]  /*4030*/  IMAD.HI.U32 R12, R11, R16, RZ ;  /* 0x000000100b0c7227 */ /* 0x000fe200078e00ff */
[----:B------:R-:W-:Y:S03]  /*4040*/  SEL R9, R24, R9, !P4 ;  /* 0x0000000918097207 */ /* 0x000fe60006000000 */
[-C--:B------:R-:W-:Y:S01]  /*4050*/  IMAD.HI.U32 R8, R0, R4.reuse, RZ ;  /* 0x0000000400087227 */ /* 0x080fe200078e00ff */
[----:B------:R-:W-:Y:S03]  /*4060*/  SHF.R.U32.HI R12, RZ, R17, R12 ;  /* 0x00000011ff0c7219 */ /* 0x000fe6000001160c */
[----:B------:R-:W-:Y:S01]  /*4070*/  IMAD.HI.U32 R2, R9, R4, RZ ;  /* 0x0000000409027227 */ /* 0x000fe200078e00ff */
[-C--:B------:R-:W-:Y:S02]  /*4080*/  @P2 SHF.R.U32.HI R0, RZ, R5.reuse, R8 ;  /* 0x00000005ff002219 */ /* 0x080fe40000011608 */
[----:B------:R-:W-:Y:S02]  /*4090*/  SHF.R.U32.HI R8, RZ, R18, R13 ;  /* 0x00000012ff087219 */ /* 0x000fe4000001160d */
[----:B------:R-:W-:Y:S01]  /*40a0*/  @P2 SHF.R.U32.HI R9, RZ, R5, R2 ;  /* 0x00000005ff092219 */ /* 0x000fe20000011602 */
[----:B------:R-:W-:Y:S01]  /*40b0*/  IMAD R0, R26, R0, RZ ;  /* 0x000000001a007224 */ /* 0x000fe200078e02ff */
[----:B------:R-:W-:Y:S02]  /*40c0*/  SEL R8, R10, R8, !P0 ;  /* 0x000000080a087207 */ /* 0x000fe40004000000 */
[----:B------:R-:W-:Y:S01]  /*40d0*/  SEL R2, R11, R12, !P4 ;  /* 0x0000000c0b027207 */ /* 0x000fe20006000000 */
[----:B------:R-:W-:Y:S01]  /*40e0*/  IMAD R12, R26, R9, RZ ;  /* 0x000000091a0c7224 */ /* 0x000fe200078e02ff */
[C---:B------:R-:W-:Y:S01]  /*40f0*/  ISETP.GE.AND P0, PT, R8.reuse, R0, PT ;  /* 0x000000000800720c */ /* 0x040fe20003f06270 */
[----:B------:R-:W-:Y:S03]  /*4100*/  IMAD.HI.U32 R0, R8, R4, RZ ;  /* 0x0000000408007227 */ /* 0x000fe600078e00ff */
[----:B------:R-:W-:Y:S02]  /*4110*/  ISETP.GE.OR P0, PT, R2, R12, P0 ;  /* 0x0000000c0200720c */ /* 0x000fe40000706670 */
[-C--:B------:R-:W-:Y:S04]  /*4120*/  SHF.R.U32.HI R0, RZ, R5.reuse, R0 ;  /* 0x00000005ff007219 */ /* 0x080fe80000011600 */
[----:B------:R-:W-:Y:S05]  /*4130*/  SEL R13, R8, R0, !P2 ;  /* 0x00000000080d7207 */ /* 0x000fea0005000000 */
[----:B------:R-:W-:Y:S02]  /*4140*/  IMAD.MOV R12, RZ, RZ, -R13 ;  /* 0x000000ffff0c7224 */ /* 0x000fe400078e0a0d */
[----:B------:R-:W-:Y:S04]  /*4150*/  @!P0 IMAD.HI.U32 R0, R2, R4, RZ ;  /* 0x0000000402008227 */ /* 0x000fe800078e00ff */
[----:B------:R-:W-:Y:S01]  /*4160*/  IMAD R12, R26, R12, R8 ;  /* 0x0000000c1a0c7224 */ /* 0x000fe200078e0208 */
[----:B------:R-:W-:Y:S04]  /*4170*/  @!P0 SHF.R.U32.HI R0, RZ, R5, R0 ;  /* 0x00000005ff008219 */ /* 0x000fe80000011600 */
[----:B------:R-:W-:Y:S04]  /*4180*/  @!P0 SEL R0, R2, R0, !P2 ;  /* 0x0000000002008207 */ /* 0x000fe80005000000 */
[----:B------:R-:W-:Y:S01]  /*4190*/  @!P0 IADD3 R13, PT, PT, R13, -R0, RZ ;  /* 0x800000000d0d8210 */ /* 0x000fe20007ffe0ff */
[----:B------:R-:W-:Y:S01]  /*41a0*/  @!P0 IMAD R0, R9, R12, R0 ;  /* 0x0000000c09008224 */ /* 0x000fe200078e0200 */
[----:B------:R-:W-:Y:S01]  /*41b0*/  IADD3 R9, PT, PT, -R8, RZ, RZ ;  /* 0x000000ff08097210 */ /* 0x000fe20007ffe1ff */
[--C-:B------:R-:W-:Y:S02]  /*41c0*/  IMAD.MOV R12, RZ, RZ, -R2.reuse ;  /* 0x000000ffff0c7224 */ /* 0x100fe400078e0a02 */
[----:B------:R-:W-:Y:S02]  /*41d0*/  @!P0 IMAD R8, R13, R26, R2 ;  /* 0x0000001a0d088224 */ /* 0x000fe400078e0202 */
[----:B------:R-:W-:Y:S02]  /*41e0*/  @!P0 IMAD.MOV.U32 R2, RZ, RZ, R0 ;  /* 0x000000ffff028224 */ /* 0x000fe400078e0000 */
[----:B------:R-:W-:Y:S02]  /*41f0*/  IMAD R11, R3, R12, R11 ;  /* 0x0000000c030b7224 */ /* 0x000fe400078e020b */
[----:B------:R-:W-:Y:S02]  /*4200*/  IMAD R10, R6, R9, R10 ;  /* 0x00000009060a7224 */ /* 0x000fe400078e020a */
[----:B------:R-:W-:Y:S02]  /*4210*/  IMAD R11, R2, R3, R11 ;  /* 0x00000003020b7224 */ /* 0x000fe400078e020b */
[----:B------:R-:W-:Y:S02]  /*4220*/  IMAD R10, R8, R6, R10 ;  /* 0x00000006080a7224 */ /* 0x000fe400078e020a */
.L_x_73:
[----:B------:R-:W-:Y:S05]  /*4230*/  BRA.U UP1, `(.L_x_74) ;  /* 0x0000000101107547 */ /* 0x000fea000b800000 */
[----:B------:R-:W-:Y:S04]  /*4240*/  MOV R2, UR6 ;  /* 0x0000000600027c02 */ /* 0x000fe80008000f00 */
[----:B------:R-:W-:Y:S04]  /*4250*/  SHF.L.U32 R2, R2, 0x1f, RZ ;  /* 0x0000001f02027819 */ /* 0x000fe800000006ff */
[----:B------:R-:W2:Y:S02]  /*4260*/  SYNCS.PHASECHK.TRANS64.TRYWAIT P0, [UR7+0xc8], R2 ;  /* 0x0000c802ff0075a7 */ /* 0x000ea40008001107 */
[----:B--2---:R-:W-:Y:S05]  /*4270*/  @!P0 BRA `(.L_x_75) ;  /* 0x0000004800b88947 */ /* 0x004fea0003800000 */
.L_x_74:
[----:B------:R-:W-:Y:S02]  /*4280*/  R2UR UR35, R15 ;  /* 0x000000000f2372ca */ /* 0x000fe400000e0000 */
[----:B------:R-:W-:Y:S02]  /*4290*/  R2UR UR34, R14 ;  /* 0x000000000e2272ca */ /* 0x000fe400000e0000 */
[----:B------:R-:W-:Y:S02]  /*42a0*/  ISETP.NE.U32.AND P2, PT, RZ, UR4, PT ;  /* 0x00000004ff007c0c */ /* 0x000fe4000bf45070 */
[----:B------:R-:W-:Y:S02]  /*42b0*/  SHF.L.U32 R14, R30, 0x1f, RZ ;  /* 0x0000001f1e0e7819 */ /* 0x000fe400000006ff */
[----:B------:R-:W-:Y:S05]  /*42c0*/  ISETP.NE.AND.EX P2, PT, RZ, UR5, PT, P2 ;  /* 0x00000005ff007c0c */ /* 0x000fea000bf45320 */
[----:B------:R-:W-:Y:S02]  /*42d0*/  USHF.L.U32 UR35, UR35, 0x6, URZ ;  /* 0x0000000623237899 */ /* 0x000fe400080006ff */
[----:B------:R-:W-:Y:S01]  /*42e0*/  USHF.L.U32 UR34, UR34, 0x7, URZ ;  /* 0x0000000722227899 */ /* 0x000fe200080006ff */
[----:B------:R-:W-:Y:S11]  /*42f0*/  BRA.U !UP3, `(.L_x_76) ;  /* 0x000000010b347547 */ /* 0x000ff6000b800000 */
[----:B------:R-:W-:Y:S01]  /*4300*/  UPLOP3.LUT UP0, UPT, UPT, UPT, UP2, 0x80, 0x8 ;  /* 0x000000000008789c */ /* 0x000fe20003f0f020 */
[----:B--2---:R-:W-:Y:S02]  /*4310*/  HFMA2 R0, -RZ, RZ, 0, 5.9604644775390625e-08 ;  /* 0x00000001ff007431 */ /* 0x004fe400000001ff */
[----:B------:R-:W-:Y:S03]  /*4320*/  IMAD.MOV.U32 R64, RZ, RZ, 0x1 ;  /* 0x00000001ff407424 */ /* 0x000fe600078e00ff */
[----:B------:R-:W-:Y:S05]  /*4330*/  PLOP3.LUT P0, PT, PT, PT, UP0, 0x80, 0x8 ;  /* 0x000000000008781c */ /* 0x000fea0003f0f008 */
[----:B------:R-:W2:Y:S01]  /*4340*/  @UP0 LDCU.64 UR10, c[0x0][0x888] ;  /* 0x00011100ff0a07ac */ /* 0x000ea20008000a00 */
[----:B------:R-:W-:Y:S07]  /*4350*/  @UP0 UIMAD UR8, UR36, UR4, URZ ;  /* 0x00000004240802a4 */ /* 0x000fee000f8e02ff */
[----:B------:R-:W-:Y:S01]  /*4360*/  @!P0 PRMT R64, R0, 0x7610, R64 ;  /* 0x0000761000408816 */ /* 0x000fe20000000040 */
[----:B--2---:R-:W-:Y:S03]  /*4370*/  @UP0 UIMAD.WIDE UR10, UR8, 0x4, UR10 ;  /* 0x00000004080a08a5 */ /* 0x004fe6000f8e020a */
[----:B------:R-:W2:Y:S03]  /*4380*/  @!UP0 LDCU UR8, c[0x0][0x880] ;  /* 0x00011000ff0887ac */ /* 0x000ea60008000800 */
[----:B------:R-:W-:Y:S01]  /*4390*/  IMAD.U32 R8, RZ, RZ, UR10 ;  /* 0x0000000aff087e24 */ /* 0x000fe2000f8e00ff */
[----:B------:R-:W-:Y:S05]  /*43a0*/  MOV R9, UR11 ;  /* 0x0000000b00097c02 */ /* 0x000fea0008000f00 */
[----:B------:R3:W5:Y:S02]  /*43b0*/  @P0 LDG.E R35, desc[UR46][R8.64] ;  /* 0x0000002e08230981 */ /* 0x000764000c1e1900 */
[----:B--23--:R-:W-:Y:S07]  /*43c0*/  @!P0 IMAD.U32 R35, RZ, RZ, UR8 ;  /* 0x00000008ff238e24 */ /* 0x00cfee000f8e00ff */
.L_x_76:
[----:B-----5:R-:W-:Y:S01]  /*43d0*/  @!P2 FSETP.EQ.AND P0, PT, R35, RZ, PT ;  /* 0x000000ff2300a20b */ /* 0x020fe20003f02000 */
[----:B------:R-:W-:Y:S01]  /*43e0*/  @!UPT UIADD3 URZ, UPT, UPT, URZ, URZ, URZ ;  /* 0x000000fffffff290 */ /* 0x000fe2000fffe0ff */
[----:B------:R-:W-:Y:S11]  /*43f0*/  @!P2 BRA `(.L_x_77) ;  /* 0x000000000014a947 */ /* 0x000ff60003800000 */
[----:B------:R-:W-:Y:S02]  /*4400*/  LOP3.LUT P2, RZ, R64, 0xff, RZ, 0xc0, !PT ;  /* 0x000000ff40ff7812 */ /* 0x000fe4000784c0ff */
[----:B------:R-:W-:Y:S04]  /*4410*/  PLOP3.LUT P0, PT, PT, PT, UP0, 0x80, 0x8 ;  /* 0x000000000008781c */ /* 0x000fe80003f0f008 */
[----:B------:R-:W-:Y:S07]  /*4420*/  PLOP3.LUT P0, PT, P0, PT, PT, 0x8, 0x80 ;  /* 0x000000000080781c */ /* 0x000fee000070e170 */
[----:B------:R-:W-:Y:S11]  /*4430*/  @P2 FSETP.EQ.AND P0, PT, R35, RZ, PT ;  /* 0x000000ff2300220b */ /* 0x000ff60003f02000 */
[----:B------:R-:W-:Y:S02]  /*4440*/  @!UPT UIADD3 URZ, UPT, UPT, URZ, URZ, URZ ;  /* 0x000000fffffff290 */ /* 0x000fe4000fffe0ff */
.L_x_77:
[----:B------:R-:W3:Y:S01]  /*4450*/  SYNCS.PHASECHK.TRANS64.TRYWAIT P2, [UR7+0xa0], R14 ;  /* 0x0000a00eff0075a7 */ /* 0x000ee20008041107 */
[----:B------:R-:W-:Y:S04]  /*4460*/  ELECT P4, URZ, PT ;  /* 0x0000000000ff782f */ /* 0x000fe80003880000 */
[----:B------:R-:W-:Y:S11]  /*4470*/  PLOP3.LUT P4, PT, P0, P4, PT, 0xf2, 0x2f ;  /* 0x00000000002f781c */ /* 0x000ff60000789e72 */
[----:B------:R-:W-:Y:S02]  /*4480*/  @!UPT UIADD3 URZ, UPT, UPT, URZ, URZ, URZ ;  /* 0x000000fffffff290 */ /* 0x000fe4000fffe0ff */
[----:B-1----:R-:W-:Y:S05]  /*4490*/  @!P4 IADD3 R8, P0, PT, R32, 0x580, RZ ;  /* 0x000005802008c810 */ /* 0x002fea0007f1e0ff */
[----:B--2---:R-:W-:Y:S01]  /*44a0*/  @!P4 IMAD.X R2, RZ, RZ, R33, P0 ;  /* 0x000000ffff02c224 */ /* 0x004fe200000e0621 */
[----:B---3--:R-:W-:Y:S07]  /*44b0*/  @!P2 BRA `(.L_x_78) ;  /* 0x000000480040a947 */ /* 0x008fee0003800000 */
.L_x_173:
[----:B------:R-:W-:Y:S01]  /*44c0*/  @!P4 R2UR UR8, R2 ;  /* 0x000000000208c2ca */ /* 0x000fe200000e0000 */
[----:B------:R-:W-:Y:S01]  /*44d0*/  VOTEU.ALL UP1, P4 ;  /* 0x0000000000ff7886 */ /* 0x000fe20002020000 */
[----:B------:R-:W-:Y:S01]  /*44e0*/  @!P4 R2UR UR9, R8 ;  /* 0x000000000809c2ca */ /* 0x000fe200000e0000 */
[----:B-1----:R-:W-:Y:S01]  /*44f0*/  @!P4 IMAD.MOV.U32 R0, RZ, RZ, 0x2000 ;  /* 0x00002000ff00c424 */ /* 0x002fe200078e00ff */
[----:B------:R-:W-:Y:S01]  /*4500*/  UMOV UR10, 0x0 ;  /* 0x00000000000a7882 */ /* 0x000fe20000000000 */
[----:B------:R-:W-:Y:S01]  /*4510*/  UMOV UR11, 0x10000000 ;  /* 0x10000000000b7882 */ /* 0x000fe20000000000 */
[----:B------:R-:W-:Y:S01]  /*4520*/  @!UP1 UIADD3 UR32, UPT, UPT, UR7, 0x400, URZ ;  /* 0x0000040007209890 */ /* 0x000fe2000fffe0ff */
[----:B------:R-:W-:Y:S06]  /*4530*/  VOTEU.ALL UP1, P4 ;  /* 0x0000000000ff7886 */ /* 0x000fec0002020000 */
[----:B------:R-:W-:Y:S01]  /*4540*/  IMAD.U32 R9, RZ, RZ, UR8 ;  /* 0x00000008ff097e24 */ /* 0x000fe2000f8e00ff */
[----:B------:R-:W-:Y:S01]  /*4550*/  UPRMT UR8, UR37, 0x654, UR33 ;  /* 0x0000065425087896 */ /* 0x000fe20008000021 */
[----:B------:R-:W-:Y:S03]  /*4560*/  IMAD.U32 R8, RZ, RZ, UR9 ;  /* 0x00000009ff087e24 */ /* 0x000fe6000f8e00ff */
[----:B------:R-:W-:Y:S02]  /*4570*/  @!P4 R2UR UR15, R9 ;  /* 0x00000000090fc2ca */ /* 0x000fe400000e0000 */
[----:B------:R-:W-:Y:S02]  /*4580*/  @!P4 R2UR UR14, R8 ;  /* 0x00000000080ec2ca */ /* 0x000fe400000e0000 */
[----:B------:R-:W-:Y:S05]  /*4590*/  @!P4 IADD3 R8, P0, PT, R32, 0x580, RZ ;  /* 0x000005802008c810 */ /* 0x000fea0007f1e0ff */
[----:B------:R-:W-:Y:S06]  /*45a0*/  @!P4 IMAD.X R2, RZ, RZ, R33, P0 ;  /* 0x000000ffff02c224 */ /* 0x000fec00000e0621 */
[----:B------:R1:W-:Y:S01]  /*45b0*/  @!UP1 UTMALDG.3D [UR32], [UR14], desc[UR10] ;  /* 0x00000a200e0095b4 */ /* 0x0003e20008011000 */
[----:B------:R1:W-:Y:S01]  /*45c0*/  @!P4 SYNCS.ARRIVE.TRANS64.RED.A0TR RZ, [UR7+0x80], R0 ;  /* 0x00008000ffffc9a7 */ /* 0x0003e20008300407 */
[----:B------:R-:W-:Y:S01]  /*45d0*/  SYNCS.ARRIVE.TRANS64.RED.A1T0 RZ, [UR8], RZ ;  /* 0x000000ffffff79a7 */ /* 0x000fe20008100408 */
[----:B------:R-:W2:Y:S02]  /*45e0*/  SYNCS.PHASECHK.TRANS64.TRYWAIT P2, [UR7+0xa8], R14 ;  /* 0x0000a80eff0075a7 */ /* 0x000ea40008041107 */
[----:B-12---:R-:W-:Y:S05]  /*45f0*/  @!P2 BRA `(.L_x_79) ;  /* 0x000000480008a947 */ /* 0x006fea0003800000 */
.L_x_175:
[----:B------:R-:W-:Y:S01]  /*4600*/  @!P4 R2UR UR8, R2 ;  /* 0x000000000208c2ca */ /* 0x000fe200000e0000 */
[----:B------:R-:W-:Y:S01]  /*4610*/  VOTEU.ALL UP1, P4 ;  /* 0x0000000000ff7886 */ /* 0x000fe20002020000 */
[----:B------:R-:W-:Y:S01]  /*4620*/  @!P4 R2UR UR9, R8 ;  /* 0x000000000809c2ca */ /* 0x000fe200000e0000 */
[----:B-1----:R-:W-:Y:S01]  /*4630*/  @!P4 IMAD.MOV.U32 R0, RZ, RZ, 0x2000 ;  /* 0x00002000ff00c424 */ /* 0x002fe200078e00ff */
[----:B------:R-:W-:Y:S01]  /*4640*/  UMOV UR10, 0x0 ;  /* 0x00000000000a7882 */ /* 0x000fe20000000000 */
[----:B------:R-:W-:Y:S01]  /*4650*/  UMOV UR11, 0x10000000 ;  /* 0x10000000000b7882 */ /* 0x000fe20000000000 */
[----:B------:R-:W-:Y:S02]  /*4660*/  @!UP1 UIADD3 UR26, UPT, UPT, UR34, 0x20, URZ ;  /* 0x00000020221a9890 */ /* 0x000fe4000fffe0ff */
[----:B------:R-:W-:Y:S01]  /*4670*/  @!UP1 UIADD3 UR24, UPT, UPT, UR7, 0x2400, URZ ;  /* 0x0000240007189890 */ /* 0x000fe2000fffe0ff */
[----:B------:R-:W-:Y:S01]  /*4680*/  VOTEU.ALL UP1, P4 ;  /* 0x0000000000ff7886 */ /* 0x000fe20002020000 */
[----:B------:R-:W-:Y:S01]  /*4690*/  UMOV UR27, UR35 ;  /* 0x00000023001b7c82 */ /* 0x000fe20008000000 */
[----:B------:R-:W-:Y:S02]  /*46a0*/  UMOV UR28, UR36 ;  /* 0x00000024001c7c82 */ /* 0x000fe40008000000 */
        /* <DEDUP_REMOVED lines=12> */
.L_x_177:
[----:B------:R-:W2:Y:S01]  /*4770*/  LDC.64 R12, c[0x0][0xb18] ;  /* 0x0002c600ff0c7b82 */ /* 0x000ea20000000a00 */
[----:B------:R-:W-:Y:S01]  /*4780*/  @!P4 R2UR UR8, R2 ;  /* 0x000000000208c2ca */ /* 0x000fe200000e0000 */
[----:B------:R-:W-:Y:S01]  /*4790*/  VOTEU.ALL UP1, P4 ;  /* 0x0000000000ff7886 */ /* 0x000fe20002020000 */
[----:B------:R-:W-:Y:S01]  /*47a0*/  @!P4 R2UR UR9, R8 ;  /* 0x000000000809c2ca */ /* 0x000fe200000e0000 */
[----:B-1----:R-:W-:Y:S01]  /*47b0*/  @!P4 IMAD.MOV.U32 R0, RZ, RZ, 0x2000 ;  /* 0x00002000ff00c424 */ /* 0x002fe200078e00ff */
[----:B------:R-:W-:Y:S03]  /*47c0*/  UMOV UR10, 0x0 ;  /* 0x00000000000a7882 */ /* 0x000fe60000000000 */
[----:B------:R-:W1:Y:S01]  /*47d0*/  @!P1 LDC R2, c[0x0][0xb0c] ;  /* 0x0002c300ff029b82 */ /* 0x000e620000000800 */
[----:B------:R-:W-:Y:S01]  /*47e0*/  @!UP1 UIADD3 UR18, UPT, UPT, UR34, 0x40, URZ ;  /* 0x0000004022129890 */ /* 0x000fe2000fffe0ff */
[----:B------:R-:W-:Y:S01]  /*47f0*/  @P3 SHF.R.U32.HI R27, RZ, 0x10, R21 ;  /* 0x00000010ff1b3819 */ /* 0x000fe20000011615 */
[----:B------:R-:W-:Y:S01]  /*4800*/  @!UP1 UIADD3 UR16, UPT, UPT, UR7, 0x4400, URZ ;  /* 0x0000440007109890 */ /* 0x000fe2000fffe0ff */
[----:B------:R-:W-:Y:S01]  /*4810*/  VIADD R29, R29, 0x1 ;  /* 0x000000011d1d7836 */ /* 0x000fe20000000000 */
[----:B------:R-:W-:Y:S01]  /*4820*/  VOTEU.ALL UP1, P4 ;  /* 0x0000000000ff7886 */ /* 0x000fe20002020000 */
[----:B------:R-:W-:Y:S01]  /*4830*/  UMOV UR11, 0x10000000 ;  /* 0x10000000000b7882 */ /* 0x000fe20000000000 */
[----:B------:R-:W-:Y:S01]  /*4840*/  UMOV UR19, UR35 ;  /* 0x0000002300137c82 */ /* 0x000fe20008000000 */
[----:B------:R-:W-:Y:S01]  /*4850*/  IMAD.U32 R9, RZ, RZ, UR8 ;  /* 0x00000008ff097e24 */ /* 0x000fe2000f8e00ff */
[----:B------:R-:W-:Y:S01]  /*4860*/  UMOV UR20, UR36 ;  /* 0x0000002400147c82 */ /* 0x000fe20008000000 */
[----:B------:R-:W-:Y:S01]  /*4870*/  IMAD.U32 R8, RZ, RZ, UR9 ;  /* 0x00000009ff087e24 */ /* 0x000fe2000f8e00ff */
[----:B------:R-:W-:Y:S02]  /*4880*/  UPRMT UR8, UR37, 0x654, UR17 ;  /* 0x0000065425087896 */ /* 0x000fe40008000011 */
[----:B------:R-:W-:Y:S02]  /*4890*/  @!P4 R2UR UR15, R9 ;  /* 0x00000000090fc2ca */ /* 0x000fe400000e0000 */
[----:B------:R-:W-:Y:S02]  /*48a0*/  @!P4 R2UR UR14, R8 ;  /* 0x00000000080ec2ca */ /* 0x000fe400000e0000 */
[----:B------:R-:W3:Y:S11]  /*48b0*/  LDC.64 R8, c[0x0][0xb10] ;  /* 0x0002c400ff087b82 */ /* 0x000ef60000000a00 */
[----:B------:R1:W-:Y:S01]  /*48c0*/  @!UP1 UTMALDG.3D [UR16], [UR14], desc[UR10] ;  /* 0x00000a100e0095b4 */ /* 0x0003e20008011000 */
[----:B------:R5:W-:Y:S01]  /*48d0*/  @!P4 SYNCS.ARRIVE.TRANS64.RED.A0TR RZ, [UR7+0x90], R0 ;  /* 0x00009000ffffc9a7 */ /* 0x000be20008300407 */
[C---:B---3--:R-:W-:Y:S01]  /*48e0*/  @!P1 IMAD.HI.U32 R8, R11.reuse, R8, RZ ;  /* 0x000000080b089227 */ /* 0x048fe200078e00ff */
[----:B--2---:R-:W-:Y:S02]  /*48f0*/  @!P1 ISETP.NE.AND P0, PT, R12, 0x1, PT ;  /* 0x000000010c00980c */ /* 0x004fe40003f05270 */
[----:B-1----:R-:W-:Y:S01]  /*4900*/  @!P1 ISETP.NE.AND P2, PT, R2, 0x1, PT ;  /* 0x000000010200980c */ /* 0x002fe20003f45270 */
[----:B------:R-:W-:Y:S01]  /*4910*/  SYNCS.ARRIVE.TRANS64.RED.A1T0 RZ, [UR8], RZ ;  /* 0x000000ffffff79a7 */ /* 0x000fe20008100408 */
[C---:B------:R-:W-:Y:S01]  /*4920*/  @!P1 IMAD.HI.U32 R13, R10.reuse, R13, RZ ;  /* 0x0000000d0a0d9227 */ /* 0x040fe200078e00ff */
[----:B------:R-:W-:Y:S04]  /*4930*/  @!P1 SHF.R.U32.HI R8, RZ, R9, R8 ;  /* 0x00000009ff089219 */ /* 0x000fe80000011608 */
[----:B------:R-:W-:Y:S01]  /*4940*/  @!P1 SEL R8, R11, R8, !P2 ;  /* 0x000000080b089207 */ /* 0x000fe20005000000 */
[----:B------:R-:W1:Y:S01]  /*4950*/  SYNCS.PHASECHK.TRANS64.TRYWAIT P5, [UR7+0xb8], R14 ;  /* 0x0000b80eff0075a7 */ /* 0x000e6200080a1107 */
[----:B-----5:R-:W2:Y:S02]  /*4960*/  @!P1 LDC R0, c[0x0][0xb20] ;  /* 0x0002c800ff009b82 */ /* 0x020ea40000000800 */
[----:B--2---:R-:W-:Y:S04]  /*4970*/  @!P1 SHF.R.U32.HI R0, RZ, R0, R13 ;  /* 0x00000000ff009219 */ /* 0x004fe8000001160d */
[----:B------:R-:W-:Y:S05]  /*4980*/  @!P1 SEL R9, R10, R0, !P0 ;  /* 0x000000000a099207 */ /* 0x000fea0004000000 */
[----:B------:R-:W-:Y:S02]  /*4990*/  @!P1 IMAD.IADD R0, R9, 0x1, -R8 ;  /* 0x0000000109009824 */ /* 0x000fe400078e0a08 */
[----:B------:R-:W-:Y:S02]  /*49a0*/  @!P1 IMAD.IADD R8, R8, 0x1, -R9 ;  /* 0x0000000108089824 */ /* 0x000fe400078e0a09 */
[----:B------:R-:W-:Y:S02]  /*49b0*/  @!P1 IMAD R11, R0, R2, R11 ;  /* 0x00000002000b9224 */ /* 0x000fe400078e020b */
[----:B------:R-:W-:Y:S01]  /*49c0*/  @!P1 IMAD R10, R8, R12, R10 ;  /* 0x0000000c080a9224 */ /* 0x000fe200078e020a */
[----:B-1----:R-:W-:Y:S06]  /*49d0*/  @!P5 BRA `(.L_x_81) ;  /* 0x000000440040d947 */ /* 0x002fec0003800000 */
.L_x_179:
[----:B------:R-:W-:Y:S01]  /*49e0*/  @!P4 IADD3 R2, P0, PT, R32, 0x580, RZ ;  /* 0x000005802002c810 */ /* 0x000fe20007f1e0ff */
[----:B------:R-:W-:Y:S01]  /*49f0*/  VOTEU.ALL UP1, P4 ;  /* 0x0000000000ff7886 */ /* 0x000fe20002020000 */
[----:B------:R-:W-:Y:S01]  /*4a00*/  UMOV UR18, 0x0 ;  /* 0x0000000000127882 */ /* 0x000fe20000000000 */
[----:B------:R-:W-:Y:S01]  /*4a10*/  UMOV UR19, 0x10000000 ;  /* 0x1000000000137882 */ /* 0x000fe20000000000 */
[----:B------:R-:W-:Y:S01]  /*4a20*/  @!P4 R2UR UR9, R2 ;  /* 0x000000000209c2ca */ /* 0x000fe200000e0000 */
[----:B-1----:R-:W-:Y:S01]  /*4a30*/  @!P4 IMAD.X R0, RZ, RZ, R33, P0 ;  /* 0x000000ffff00c224 */ /* 0x002fe200000e0621 */
[----:B------:R-:W-:Y:S01]  /*4a40*/  @!UP1 UIADD3 UR10, UPT, UPT, UR34, 0x60, URZ ;  /* 0x00000060220a9890 */ /* 0x000fe2000fffe0ff */
[----:B------:R-:W-:Y:S01]  /*4a50*/  ISETP.NE.AND P0, PT, R29, 0x2, PT ;  /* 0x000000021d00780c */ /* 0x000fe20003f05270 */
[----:B------:R-:W-:Y:S01]  /*4a60*/  UMOV UR11, UR35 ;  /* 0x00000023000b7c82 */ /* 0x000fe20008000000 */
[----:B------:R-:W-:Y:S01]  /*4a70*/  UMOV UR12, UR36 ;  /* 0x00000024000c7c82 */ /* 0x000fe20008000000 */
[----:B------:R-:W-:Y:S01]  /*4a80*/  @!P4 R2UR UR8, R0 ;  /* 0x000000000008c2ca */ /* 0x000fe200000e0000 */
[----:B------:R-:W-:Y:S01]  /*4a90*/  IMAD.IADD R14, R10, 0x1, R62 ;  /* 0x000000010a0e7824 */ /* 0x000fe200078e023e */
[----:B------:R-:W-:Y:S01]  /*4aa0*/  @P3 R2UR UR36, R27 ;  /* 0x000000001b2432ca */ /* 0x000fe200000e0000 */
[----:B------:R-:W-:Y:S01]  /*4ab0*/  IMAD.IADD R15, R11, 0x1, R63 ;  /* 0x000000010b0f7824 */ /* 0x000fe200078e023f */
[----:B------:R-:W-:Y:S02]  /*4ac0*/  SEL R0, RZ, 0x1, P0 ;  /* 0x00000001ff007807 */ /* 0x000fe40000000000 */
[----:B------:R-:W-:Y:S01]  /*4ad0*/  LOP3.LUT R30, R30, 0x1, RZ, 0x3c, !PT ;  /* 0x000000011e1e7812 */ /* 0x000fe200078e3cff */
[----:B------:R-:W-:Y:S01]  /*4ae0*/  IMAD.U32 R8, RZ, RZ, UR9 ;  /* 0x00000009ff087e24 */ /* 0x000fe2000f8e00ff */
[----:B------:R-:W-:Y:S01]  /*4af0*/  @!UP1 UIADD3 UR9, UPT, UPT, UR7, 0x98, URZ ;  /* 0x0000009807099890 */ /* 0x000fe2000fffe0ff */
[----:B------:R-:W-:Y:S02]  /*4b00*/  LOP3.LUT R28, R28, R0, RZ, 0x3c, !PT ;  /* 0x000000001c1c7212 */ /* 0x000fe400078e3cff */
[----:B------:R-:W-:Y:S02]  /*4b10*/  SEL R29, R29, RZ, P0 ;  /* 0x000000ff1d1d7207 */ /* 0x000fe40000000000 */
[----:B------:R-:W-:Y:S01]  /*4b20*/  IMAD.U32 R9, RZ, RZ, UR8 ;  /* 0x00000008ff097e24 */ /* 0x000fe2000f8e00ff */
[----:B------:R-:W-:Y:S01]  /*4b30*/  @!P4 R2UR UR14, R8 ;  /* 0x00000000080ec2ca */ /* 0x000fe200000e0000 */
[----:B------:R-:W-:Y:S01]  /*4b40*/  @!UP1 UIADD3 UR8, UPT, UPT, UR7, 0x6400, URZ ;  /* 0x0000640007089890 */ /* 0x000fe2000fffe0ff */
[----:B------:R-:W-:Y:S02]  /*4b50*/  VOTEU.ALL UP1, P4 ;  /* 0x0000000000ff7886 */ /* 0x000fe40002020000 */
[----:B------:R-:W-:Y:S11]  /*4b60*/  @!P4 R2UR UR15, R9 ;  /* 0x00000000090fc2ca */ /* 0x000ff600000e0000 */
[----:B------:R-:W-:Y:S02]  /*4b70*/  @!UPT UIADD3 URZ, UPT, UPT, URZ, URZ, URZ ;  /* 0x000000fffffff290 */ /* 0x000fe4000fffe0ff */
[----:B------:R2:W-:Y:S01]  /*4b80*/  @!UP1 UTMALDG.3D [UR8], [UR14], desc[UR18] ;  /* 0x000012080e0095b4 */ /* 0x0005e20008011000 */
[----:B------:R2:W-:Y:S01]  /*4b90*/  @!P4 SYNCS.ARRIVE.TRANS64.RED.A0TR RZ, [UR7+0x98], R25 ;  /* 0x00009819ffffc9a7 */ /* 0x0005e20008300407 */
[----:B------:R-:W-:Y:S01]  /*4ba0*/  UPLOP3.LUT UP1, UPT, UPT, UPT, UPT, 0x80, 0x8 ;  /* 0x000000000008789c */ /* 0x000fe20003f2f070 */
[----:B------:R-:W-:Y:S01]  /*4bb0*/  SYNCS.ARRIVE.TRANS64.RED.A1T0 RZ, [UR13], RZ ;  /* 0x000000ffffff79a7 */ /* 0x000fe2000810040d */
[----:B------:R-:W-:Y:S09]  /*4bc0*/  @P3 BRA `(.L_x_82) ;  /* 0xfffffff000a03947 */ /* 0x000ff2000383ffff */
[----:B------:R-:W-:-:S04]  /*4bd0*/  SHF.L.U32 R2, R30, 0x1f, RZ ;  /* 0x0000001f1e027819 */ /* 0x000fc800000006ff */
[----:B------:R-:W1:Y:S02]  /*4be0*/  SYNCS.PHASECHK.TRANS64.TRYWAIT P0, [UR7+0xa0], R2 ;  /* 0x0000a002ff0075a7 */ /* 0x000e640008001107 */
[----:B-1----:R-:W-:Y:S05]  /*4bf0*/  @!P0 BRA `(.L_x_83) ;  /* 0x0000004000d08947 */ /* 0x002fea0003800000 */
.L_x_181:
[----:B------:R-:W3:Y:S02]  /*4c00*/  SYNCS.PHASECHK.TRANS64.TRYWAIT P0, [UR7+0xa8], R2 ;  /* 0x0000a802ff0075a7 */ /* 0x000ee40008001107 */
[----:B---3--:R-:W-:Y:S05]  /*4c10*/  @!P0 BRA `(.L_x_84) ;  /* 0x0000004000e08947 */ /* 0x008fea0003800000 */
.L_x_183:
[----:B------:R-:W3:Y:S02]  /*4c20*/  SYNCS.PHASECHK.TRANS64.TRYWAIT P0, [UR7+0xb0], R2 ;  /* 0x0000b002ff0075a7 */ /* 0x000ee40008001107 */
[----:B---3--:R-:W-:Y:S05]  /*4c30*/  @!P0 BRA `(.L_x_85) ;  /* 0x0000004000f08947 */ /* 0x008fea0003800000 */
.L_x_185:
[----:B-1----:R-:W-:-:S07]  /*4c40*/  MOV R0, UR7 ;  /* 0x0000000700007c02 */ /* 0x002fce0008000f00 */
.L_x_86:
[----:B-1----:R-:W-:-:S04]  /*4c50*/  SHF.L.U32 R2, R30, 0x1f, RZ ;  /* 0x0000001f1e027819 */ /* 0x002fc800000006ff */
[----:B------:R1:W3:Y:S03]  /*4c60*/  SYNCS.PHASECHK.TRANS64.TRYWAIT P0, [R0+URZ+0xb8], R2 ;  /* 0x0000b802000075a7 */ /* 0x0002e600080011ff */
[----:B---3--:R-:W-:Y:S05]  /*4c70*/  @!P0 NANOSLEEP.SYNCS 0x989680 ;  /* 0x009896800000895d */ /* 0x008fea0003900000 */
[----:B------:R-:W3:Y:S02]  /*4c80*/  @!P0 SYNCS.PHASECHK.TRANS64 P0, [R0+URZ+0xb8], R2 ;  /* 0x0000b802000085a7 */ /* 0x000ee400080010ff */
[----:B--23--:R-:W-:Y:S05]  /*4c90*/  @P0 EXIT ;  /* 0x000000000000094d */ /* 0x00cfea0003800000 */
[----:B------:R-:W-:Y:S05]  /*4ca0*/  BRA `(.L_x_86) ;  /* 0xfffffffc00e87947 */ /* 0x000fea000383ffff */
.L_x_71:
[----:B------:R-:W-:-:S06]  /*4cb0*/  UISETP.GE.AND UP1, UPT, UR8, 0x4, UPT ;  /* 0x000000040800788c */ /* 0x000fcc000bf26270 */
[----:B------:R-:W-:-:S13]  /*4cc0*/  PLOP3.LUT P0, PT, PT, PT, UP1, 0x80, 0x8 ;  /* 0x000000000008781c */ /* 0x000fda0003f0f018 */
[----:B------:R-:W-:Y:S05]  /*4cd0*/  @!P0 EXIT ;  /* 0x000000000000894d */ /* 0x000fea0003800000 */
[----:B------:R-:W-:Y:S01]  /*4ce0*/  BAR.SYNC.DEFER_BLOCKING 0x6, 0xa0 ;  /* 0x0182800000007b1d */ /* 0x000fe20000010000 */
[C---:B------:R-:W-:Y:S01]  /*4cf0*/  IMAD.SHL.U32 R4, R77.reuse, 0x20, RZ ;  /* 0x000000204d047824 */ /* 0x040fe200078e00ff */
[C---:B------:R-:W-:Y:S01]  /*4d00*/  R2P PR, R77.reuse, 0x6 ;  /* 0x000000064d007804 */ /* 0x040fe20000000000 */
[C---:B------:R-:W-:Y:S01]  /*4d10*/  IMAD.SHL.U32 R68, R77.reuse, 0x4, RZ ;  /* 0x000000044d447824 */ /* 0x040fe200078e00ff */
[----:B------:R-:W-:Y:S01]  /*4d20*/  CS2R R72, SRZ ;  /* 0x0000000000487805 */ /* 0x000fe2000001ff00 */
[C---:B------:R-:W-:Y:S01]  /*4d30*/  IMAD.U32 R32, R77.reuse, 0x10000, RZ ;  /* 0x000100004d207824 */ /* 0x040fe200078e00ff */
[----:B------:R-:W-:Y:S02]  /*4d40*/  UMOV UR48, 0x400 ;  /* 0x0000040000307882 */ /* 0x000fe40000000000 */
[----:B------:R-:W1:Y:S01]  /*4d50*/  LDC R67, c[0x0][0x370] ;  /* 0x0000dc00ff437b82 */ /* 0x000e620000000800 */
[----:B------:R-:W-:Y:S01]  /*4d60*/  ULEA UR48, UR37, UR48, 0x18 ;  /* 0x0000003025307291 */ /* 0x000fe2000f8ec0ff */
[C---:B------:R-:W-:Y:S01]  /*4d70*/  LOP3.LUT R3, R4.reuse, 0xe0, RZ, 0xc0, !PT ;  /* 0x000000e004037812 */ /* 0x040fe200078ec0ff */
[----:B------:R-:W-:Y:S01]  /*4d80*/  IMAD.SHL.U32 R2, R77, 0x10, RZ ;  /* 0x000000104d027824 */ /* 0x000fe200078e00ff */
[----:B------:R-:W-:Y:S01]  /*4d90*/  LOP3.LUT R4, R4, 0x100, RZ, 0xc0, !PT ;  /* 0x0000010004047812 */ /* 0x000fe200078ec0ff */
[----:B------:R-:W-:Y:S01]  /*4da0*/  UIADD3 UR4, UPT, UPT, UR48, 0x400, URZ ;  /* 0x0000040030047890 */ /* 0x000fe2000fffe0ff */
[----:B------:R-:W-:Y:S01]  /*4db0*/  LOP3.LUT R68, R3, 0x1c, R68, 0xf8, !PT ;  /* 0x0000001c03447812 */ /* 0x000fe200078ef844 */
[----:B------:R-:W-:Y:S01]  /*4dc0*/  IMAD.MOV.U32 R76, RZ, RZ, 0x10 ;  /* 0x00000010ff4c7424 */ /* 0x000fe200078e00ff */
[----:B------:R-:W2:Y:S01]  /*4dd0*/  LDC R28, c[0x0][0xb0c] ;  /* 0x0002c300ff1c7b82 */ /* 0x000ea20000000800 */
[----:B------:R-:W-:Y:S01]  /*4de0*/  SHF.R.U32.HI R3, RZ, 0x2, R77 ;  /* 0x00000002ff037819 */ /* 0x000fe2000001164d */
[----:B------:R-:W-:Y:S01]  /*4df0*/  IMAD.MOV.U32 R75, RZ, RZ, 0x20 ;  /* 0x00000020ff4b7424 */ /* 0x000fe200078e00ff */
[----:B------:R-:W-:Y:S01]  /*4e00*/  LOP3.LUT R32, R32, 0x600000, RZ, 0xc0, !PT ;  /* 0x0060000020207812 */ /* 0x000fe200078ec0ff */
[----:B------:R-:W-:Y:S01]  /*4e10*/  IMAD.MOV.U32 R74, RZ, RZ, 0x1 ;  /* 0x00000001ff4a7424 */ /* 0x000fe200078e00ff */
[----:B------:R-:W-:Y:S01]  /*4e20*/  LOP3.LUT R2, R4, 0x600, R2, 0xf8, !PT ;  /* 0x0000060004027812 */ /* 0x000fe200078ef802 */
[----:B------:R-:W-:Y:S01]  /*4e30*/  IMAD.MOV.U32 R31, RZ, RZ, RZ ;  /* 0x000000ffff1f7224 */ /* 0x000fe200078e00ff */
[----:B------:R-:W-:Y:S01]  /*4e40*/  LOP3.LUT R68, R68, 0x4, R3, 0x78, !PT ;  /* 0x0000000444447812 */ /* 0x000fe200078e7803 */
[----:B------:R-:W4:Y:S01]  /*4e50*/  LDC R65, c[0x0][0xb20] ;  /* 0x0002c800ff417b82 */ /* 0x000f220000000800 */
[----:B------:R-:W3:Y:S01]  /*4e60*/  LDS R0, [UR48+0x180] ;  /* 0x00018030ff007984 */ /* 0x000ee20008000800 */
[----:B------:R-:W-:Y:S01]  /*4e70*/  LOP3.LUT R77, R77, 0x60, RZ, 0xc0, !PT ;  /* 0x000000604d4d7812 */ /* 0x000fe200078ec0ff */
[----:B------:R-:W-:Y:S01]  /*4e80*/  IMAD.MOV.U32 R80, RZ, RZ, RZ ;  /* 0x000000ffff507224 */ /* 0x000fe200078e00ff */
[----:B------:R-:W-:Y:S01]  /*4e90*/  LOP3.LUT R68, R2, R68, RZ, 0xfc, !PT ;  /* 0x0000004402447212 */ /* 0x000fe200078efcff */
[----:B------:R-:W-:Y:S01]  /*4ea0*/  IMAD.U32 R70, RZ, RZ, UR4 ;  /* 0x00000004ff467e24 */ /* 0x000fe2000f8e00ff */
[----:B------:R-:W-:Y:S01]  /*4eb0*/  SEL R76, R76, 0xfffffff0, !P2 ;  /* 0xfffffff04c4c7807 */ /* 0x000fe20005000000 */
[----:B------:R-:W1:Y:S01]  /*4ec0*/  LDCU.64 UR52, c[0x0][0x348] ;  /* 0x00006900ff3477ac */ /* 0x000e620008000a00 */
[----:B------:R-:W1:Y:S01]  /*4ed0*/  LDC R27, c[0x0][0xb30] ;  /* 0x0002cc00ff1b7b82 */ /* 0x000e620000000800 */
[----:B------:R-:W-:Y:S01]  /*4ee0*/  SEL R75, R75, 0xffffffe0, !P1 ;  /* 0xffffffe04b4b7807 */ /* 0x000fe20004800000 */
[----:B------:R-:W1:Y:S01]  /*4ef0*/  LDCU.64 UR38, c[0x0][0x888] ;  /* 0x00011100ff2677ac */ /* 0x000e620008000a00 */
[----:B------:R-:W1:Y:S05]  /*4f00*/  LDCU.64 UR44, c[0x0][0x890] ;  /* 0x00011200ff2c77ac */ /* 0x000e6a0008000a00 */
[----:B------:R-:W1:Y:S01]  /*4f10*/  LDC.64 R60, c[0x0][0xb10] ;  /* 0x0002c400ff3c7b82 */ /* 0x000e620000000a00 */
[----:B------:R-:W-:Y:S01]  /*4f20*/  UMOV UR49, URZ ;  /* 0x000000ff00317c82 */ /* 0x000fe20008000000 */
[----:B------:R-:W-:-:S06]  /*4f30*/  UMOV UR51, URZ ;  /* 0x000000ff00337c82 */ /* 0x000fcc0008000000 */
[----:B------:R-:W1:Y:S08]  /*4f40*/  LDC.64 R24, c[0x0][0xb18] ;  /* 0x0002c600ff187b82 */ /* 0x000e700000000a00 */
[----:B------:R-:W1:Y:S08]  /*4f50*/  LDC.64 R22, c[0x0][0xb28] ;  /* 0x0002ca00ff167b82 */ /* 0x000e700000000a00 */
[----:B------:R-:W1:Y:S01]  /*4f60*/  LDC.64 R58, c[0x0][0x8b0] ;  /* 0x00022c00ff3a7b82 */ /* 0x000e620000000a00 */
[----:B---3--:R-:W-:-:S07]  /*4f70*/  IMAD.IADD R32, R0, 0x1, R32 ;  /* 0x0000000100207824 */ /* 0x008fce00078e0220 */
[----:B------:R-:W3:Y:S08]  /*4f80*/  LDC.64 R56, c[0x0][0x8a8] ;  /* 0x00022a00ff387b82 */ /* 0x000ef00000000a00 */
[----:B--2-4-:R-:W1:Y:S02]  /*4f90*/  LDC R66, c[0x0][0x374] ;  /* 0x0000dd00ff427b82 */ /* 0x014e640000000800 */
.L_x_130:
[----:B------:R-:W-:Y:S02]  /*4fa0*/  LEA R0, R80, UR48, 0x3 ;  /* 0x0000003050007c11 */ /* 0x000fe4000f8e18ff */
[----:B------:R-:W-:Y:S02]  /*4fb0*/  SHF.L.U32 R2, R72, 0x1f, RZ ;  /* 0x0000001f48027819 */ /* 0x000fe400000006ff */
[----:B------:R-:W-:Y:S02]  /*4fc0*/  LEA R16, R80, UR48, 0x4 ;  /* 0x0000003050107c11 */ /* 0x000fe4000f8e20ff */
[----:B------:R-:W2:Y:S02]  /*4fd0*/  SYNCS.PHASECHK.TRANS64.TRYWAIT P0, [R0+URZ+0xd0], R2 ;  /* 0x0000d002000075a7 */ /* 0x000ea400080011ff */
[----:B--2---:R-:W-:Y:S05]  /*4fe0*/  @!P0 BRA `(.L_x_87) ;  /* 0x00000040001c8947 */ /* 0x004fea0003800000 */
.L_x_186:
[----:B------:R-:W4:Y:S01]  /*4ff0*/  LDC.64 R10, c[0x0][0xb10] ;  /* 0x0002c400ff0a7b82 */ /* 0x000f220000000a00 */
[----:B------:R-:W3:Y:S01]  /*5000*/  LDS.128 R16, [R16+0x160] ;  /* 0x0001600010107984 */ /* 0x000ee20000000c00 */
[----:B-1----:R-:W-:Y:S01]  /*5010*/  ISETP.NE.AND P1, PT, R27, 0x1, PT ;  /* 0x000000011b00780c */ /* 0x002fe20003f25270 */
[----:B--2---:R-:W-:Y:S01]  /*5020*/  VIADD R0, R0, 0xe0 ;  /* 0x000000e000007836 */ /* 0x004fe20000000000 */
[----:B------:R-:W-:Y:S04]  /*5030*/  ISETP.GE.AND P0, PT, R26, 0x1, PT ;  /* 0x000000011a00780c */ /* 0x000fe80003f06270 */
[----:B------:R-:W1:Y:S01]  /*5040*/  LDC.64 R8, c[0x0][0xb18] ;  /* 0x0002c600ff087b82 */ /* 0x000e620000000a00 */
[----:B------:R-:W-:Y:S01]  /*5050*/  PRMT R0, RZ, 0x654, R0 ;  /* 0x00000654ff007816 */ /* 0x000fe20000000000 */
[----:B------:R-:W-:Y:S01]  /*5060*/  @!PT LDS RZ, [RZ] ;  /* 0x00000000fffff984 */ /* 0x000fe20000000800 */
[----:B------:R-:W-:Y:S01]  /*5070*/  @!PT LDS RZ, [RZ] ;  /* 0x00000000fffff984 */ /* 0x000fe20000000800 */
[----:B------:R-:W-:Y:S01]  /*5080*/  @!PT LDS RZ, [RZ] ;  /* 0x00000000fffff984 */ /* 0x000fe20000000800 */
[----:B------:R-:W-:Y:S01]  /*5090*/  @!PT LDS RZ, [RZ] ;  /* 0x00000000fffff984 */ /* 0x000fe20000000800 */
[----:B------:R2:W-:Y:S06]  /*50a0*/  MEMBAR.ALL.CTA ;  /* 0x0000000000007992 */ /* 0x0005ec0000008000 */
[----:B--2---:R-:W2:Y:S01]  /*50b0*/  FENCE.VIEW.ASYNC.S ;  /* 0x00000000000073c6 */ /* 0x004ea20000000000 */
[----:B------:R-:W1:Y:S08]  /*50c0*/  @!P1 LDC R12, c[0x0][0xb20] ;  /* 0x0002c800ff0c9b82 */ /* 0x000e700000000800 */
[----:B------:R-:W1:Y:S01]  /*50d0*/  @!P1 LDC R7, c[0x0][0xb0c] ;  /* 0x0002c300ff079b82 */ /* 0x000e620000000800 */
[----:B--2---:R2:W-:Y:S01]  /*50e0*/  SYNCS.ARRIVE.TRANS64.RED.A1T0 RZ, [R0+URZ], RZ ;  /* 0x000000ff00ff79a7 */ /* 0x0045e200081004ff */
[----:B---3--:R-:W-:Y:S04]  /*50f0*/  LOP3.LUT P4, RZ, R18, 0x1, RZ, 0xc0, !PT ;  /* 0x0000000112ff7812 */ /* 0x008fe8000788c0ff */
[----:B------:R-:W-:Y:S09]  /*5100*/  P2R R78, PR, RZ, 0x10 ;  /* 0x00000010ff4e7803 */ /* 0x000ff20000000000 */
[----:B------:R-:W-:Y:S02]  /*5110*/  @P4 MOV R30, R16 ;  /* 0x00000010001e4202 */ /* 0x000fe40000000f00 */
[----:B------:R-:W-:Y:S01]  /*5120*/  @P4 LOP3.LUT R29, R17, 0xffff, RZ, 0xc0, !PT ;  /* 0x0000ffff111d4812 */ /* 0x000fe200078ec0ff */
[----:B--2-4-:R-:W-:Y:S06]  /*5130*/  @!P0 BRA `(.L_x_88) ;  /* 0x0000000000a48947 */ /* 0x014fec0003800000 */
[----:B------:R-:W-:Y:S01]  /*5140*/  IMAD.HI.U32 R0, R66, R25, RZ ;  /* 0x0000001942007227 */ /* 0x000fe200078e00ff */
[----:B------:R-:W-:Y:S02]  /*5150*/  ISETP.NE.AND P0, PT, R24, 0x1, PT ;  /* 0x000000011800780c */ /* 0x000fe40003f05270 */
[----:B------:R-:W-:Y:S01]  /*5160*/  ISETP.NE.AND P2, PT, R26, 0x1, PT ;  /* 0x000000011a00780c */ /* 0x000fe20003f45270 */
[----:B------:R-:W-:Y:S01]  /*5170*/  IMAD.HI.U32 R4, R67, R60, RZ ;  /* 0x0000003c43047227 */ /* 0x000fe200078e00ff */
[----:B------:R-:W-:Y:S02]  /*5180*/  SHF.R.U32.HI R0, RZ, R65, R0 ;  /* 0x00000041ff007219 */ /* 0x000fe40000011600 */
[----:B------:R-:W-:Y:S01]  /*5190*/  ISETP.NE.AND P3, PT, R28, 0x1, PT ;  /* 0x000000011c00780c */ /* 0x000fe20003f65270 */
[----:B------:R-:W-:Y:S01]  /*51a0*/  IMAD.HI.U32 R6, R29, R25, RZ ;  /* 0x000000191d067227 */ /* 0x000fe200078e00ff */
[-C--:B------:R-:W-:Y:S02]  /*51b0*/  SHF.R.U32.HI R4, RZ, R61.reuse, R4 ;  /* 0x0000003dff047219 */ /* 0x080fe40000011604 */
[----:B------:R-:W-:Y:S01]  /*51c0*/  SEL R0, R66, R0, !P0 ;  /* 0x0000000042007207 */ /* 0x000fe20004000000 */
[----:B------:R-:W-:Y:S01]  /*51d0*/  IMAD.HI.U32 R5, R30, R60, RZ ;  /* 0x0000003c1e057227 */ /* 0x000fe200078e00ff */
[----:B------:R-:W-:Y:S03]  /*51e0*/  SEL R4, R67, R4, !P3 ;  /* 0x0000000443047207 */ /* 0x000fe60005800000 */
[-C--:B------:R-:W-:Y:S01]  /*51f0*/  IMAD.HI.U32 R3, R0, R22.reuse, RZ ;  /* 0x0000001600037227 */ /* 0x080fe200078e00ff */
[----:B------:R-:W-:Y:S03]  /*5200*/  SHF.R.U32.HI R5, RZ, R61, R5 ;  /* 0x0000003dff057219 */ /* 0x000fe60000011605 */
[----:B------:R-:W-:Y:S01]  /*5210*/  IMAD.HI.U32 R2, R4, R22, RZ ;  /* 0x0000001604027227 */ /* 0x000fe200078e00ff */
[----:B------:R-:W-:Y:S02]  /*5220*/  @P2 SHF.R.U32.HI R0, RZ, R23, R3 ;  /* 0x00000017ff002219 */ /* 0x000fe40000011603 */
[----:B------:R-:W-:Y:S02]  /*5230*/  SHF.R.U32.HI R3, RZ, R65, R6 ;  /* 0x00000041ff037219 */ /* 0x000fe40000011606 */
[----:B------:R-:W-:Y:S01]  /*5240*/  @P2 SHF.R.U32.HI R4, RZ, R23, R2 ;  /* 0x00000017ff042219 */ /* 0x000fe20000011602 */
[----:B------:R-:W-:Y:S01]  /*5250*/  IMAD R0, R26, R0, RZ ;  /* 0x000000001a007224 */ /* 0x000fe200078e02ff */
[----:B------:R-:W-:Y:S02]  /*5260*/  SEL R3, R29, R3, !P0 ;  /* 0x000000031d037207 */ /* 0x000fe40004000000 */
[----:B------:R-:W-:Y:S01]  /*5270*/  SEL R2, R30, R5, !P3 ;  /* 0x000000051e027207 */ /* 0x000fe20005800000 */
[----:B------:R-:W-:Y:S01]  /*5280*/  IMAD R5, R26, R4, RZ ;  /* 0x000000041a057224 */ /* 0x000fe200078e02ff */
[C---:B------:R-:W-:Y:S01]  /*5290*/  ISETP.GE.AND P0, PT, R3.reuse, R0, PT ;  /* 0x000000000300720c */ /* 0x040fe20003f06270 */
[C---:B------:R-:W-:Y:S03]  /*52a0*/  IMAD.HI.U32 R0, R3.reuse, R22, RZ ;  /* 0x0000001603007227 */ /* 0x040fe600078e00ff */
[C---:B------:R-:W-:Y:S02]  /*52b0*/  ISETP.GE.OR P0, PT, R2.reuse, R5, P0 ;  /* 0x000000050200720c */ /* 0x040fe40000706670 */
[----:B------:R-:W-:Y:S04]  /*52c0*/  SHF.R.U32.HI R0, RZ, R23, R0 ;  /* 0x00000017ff007219 */ /* 0x000fe80000011600 */
[C---:B------:R-:W-:Y:S05]  /*52d0*/  SEL R6, R3.reuse, R0, !P2 ;  /* 0x0000000003067207 */ /* 0x040fea0005000000 */
        /* <DEDUP_REMOVED lines=14> */
[----:B------:R-:W-:Y:S07]  /*53c0*/  IMAD R29, R3, R24, R29 ;  /* 0x00000018031d7224 */ /* 0x000fee00078e021d */
.L_x_88:
[----:B-1----:R-:W-:Y:S01]  /*53d0*/  @!P1 ISETP.NE.AND P0, PT, R8, 0x1, PT ;  /* 0x000000010800980c */ /* 0x002fe20003f05270 */
[----:B------:R-:W-:Y:S01]  /*53e0*/  @!P1 IMAD.HI.U32 R2, R29, R9, RZ ;  /* 0x000000091d029227 */ /* 0x000fe200078e00ff */
[----:B------:R-:W-:Y:S01]  /*53f0*/  R2UR UR42, R15 ;  /* 0x000000000f2a72ca */ /* 0x000fe200000e0000 */
[----:B------:R-:W-:Y:S01]  /*5400*/  BSSY.RECONVERGENT B6, `(.L_x_89) ;  /* 0x0000031000067945 */ /* 0x000fe20003800200 */
[----:B------:R-:W-:Y:S01]  /*5410*/  R2UR UR41, R14 ;  /* 0x000000000e2972ca */ /* 0x000fe200000e0000 */
[----:B------:R-:W-:Y:S01]  /*5420*/  @!P1 IMAD.HI.U32 R0, R30, R10, RZ ;  /* 0x0000000a1e009227 */ /* 0x000fe200078e00ff */
[----:B------:R-:W-:Y:S02]  /*5430*/  @!P1 SHF.R.U32.HI R2, RZ, R12, R2 ;  /* 0x0000000cff029219 */ /* 0x000fe40000011602 */
[----:B------:R-:W-:Y:S01]  /*5440*/  @!P1 ISETP.NE.AND P2, PT, R7, 0x1, PT ;  /* 0x000000010700980c */ /* 0x000fe20003f45270 */
[----:B------:R-:W-:Y:S01]  /*5450*/  VIADD R80, R80, 0x1 ;  /* 0x0000000150507836 */ /* 0x000fe20000000000 */
[----:B------:R-:W-:Y:S02]  /*5460*/  @!P1 SEL R2, R29, R2, !P0 ;  /* 0x000000021d029207 */ /* 0x000fe40004000000 */
[----:B------:R-:W-:Y:S02]  /*5470*/  @!P1 SHF.R.U32.HI R0, RZ, R11, R0 ;  /* 0x0000000bff009219 */ /* 0x000fe40000011600 */
[----:B------:R-:W-:Y:S01]  /*5480*/  LOP3.LUT P0, RZ, R70, 0x3f0, RZ, 0xc0, !PT ;  /* 0x000003f046ff7812 */ /* 0x000fe2000780c0ff */
[----:B------:R-:W-:Y:S01]  /*5490*/  USHF.L.U32 UR42, UR42, 0x6, URZ ;  /* 0x000000062a2a7899 */ /* 0x000fe200080006ff */
[----:B------:R-:W-:Y:S01]  /*54a0*/  @!P1 SEL R3, R30, R0, !P2 ;  /* 0x000000001e039207 */ /* 0x000fe20005000000 */
[----:B------:R-:W-:Y:S01]  /*54b0*/  USHF.L.U32 UR41, UR41, 0x7, URZ ;  /* 0x0000000729297899 */ /* 0x000fe200080006ff */
[----:B------:R-:W-:Y:S03]  /*54c0*/  @P4 SHF.R.U32.HI R71, RZ, 0x10, R17 ;  /* 0x00000010ff474819 */ /* 0x000fe60000011611 */
[----:B------:R-:W-:Y:S02]  /*54d0*/  @!P1 IMAD.IADD R0, R2, 0x1, -R3 ;  /* 0x0000000102009824 */ /* 0x000fe400078e0a03 */
[----:B------:R-:W-:Y:S02]  /*54e0*/  @!P1 IMAD.IADD R2, R3, 0x1, -R2 ;  /* 0x0000000103029824 */ /* 0x000fe400078e0a02 */
[----:B------:R-:W-:Y:S02]  /*54f0*/  @!P1 IMAD R30, R0, R7, R30 ;  /* 0x00000007001e9224 */ /* 0x000fe400078e021e */
[----:B------:R-:W-:Y:S01]  /*5500*/  @!P1 IMAD R29, R2, R8, R29 ;  /* 0x00000008021d9224 */ /* 0x000fe200078e021d */
[----:B------:R-:W-:Y:S06]  /*5510*/  @!P0 BRA `(.L_x_90) ;  /* 0x00000000007c8947 */ /* 0x000fec0003800000 */
[----:B------:R-:W1:Y:S01]  /*5520*/  LDCU.64 UR8, c[0x4][0x80] ;  /* 0x01001000ff0877ac */ /* 0x000e620008000a00 */
[----:B------:R-:W-:Y:S01]  /*5530*/  MOV R2, 0x0 ;  /* 0x0000000000027802 */ /* 0x000fe20000000f00 */
[----:B------:R-:W-:Y:S02]  /*5540*/  HFMA2 R12, -RZ, RZ, 0, 5.9604644775390625e-08 ;  /* 0x00000001ff0c7431 */ /* 0x000fe400000001ff */
[----:B------:R-:W-:Y:S01]  /*5550*/  IMAD.MOV.U32 R8, RZ, RZ, 0x70 ;  /* 0x00000070ff087424 */ /* 0x000fe200078e00ff */
[----:B------:R2:W3:Y:S01]  /*5560*/  LDC.64 R14, c[0x4][R2] ;  /* 0x01000000020e7b82 */ /* 0x0004e20000000a00 */
[----:B------:R-:W4:Y:S01]  /*5570*/  LDCU.64 UR6, c[0x4][0x88] ;  /* 0x01001100ff0677ac */ /* 0x000f220008000a00 */
[----:B------:R-:W-:Y:S01]  /*5580*/  IMAD.MOV.U32 R13, RZ, RZ, RZ ;  /* 0x000000ffff0d7224 */ /* 0x000fe200078e00ff */
[----:B------:R-:W2:Y:S01]  /*5590*/  LDCU.64 UR4, c[0x4][0x8] ;  /* 0x01000100ff0477ac */ /* 0x000ea20008000a00 */
[----:B-1----:R-:W-:Y:S01]  /*55a0*/  MOV R5, UR9 ;  /* 0x0000000900057c02 */ /* 0x002fe20008000f00 */
[----:B------:R-:W-:Y:S01]  /*55b0*/  IMAD.U32 R4, RZ, RZ, UR8 ;  /* 0x00000008ff047e24 */ /* 0x000fe2000f8e00ff */
[----:B----4-:R-:W-:Y:S01]  /*55c0*/  MOV R7, UR7 ;  /* 0x0000000700077c02 */ /* 0x010fe20008000f00 */
[----:B------:R-:W-:Y:S01]  /*55d0*/  IMAD.U32 R6, RZ, RZ, UR6 ;  /* 0x00000006ff067e24 */ /* 0x000fe2000f8e00ff */
[----:B--2---:R-:W-:Y:S01]  /*55e0*/  MOV R11, UR5 ;  /* 0x00000005000b7c02 */ /* 0x004fe20008000f00 */
[----:B------:R-:W-:Y:S02]  /*55f0*/  IMAD.U32 R10, RZ, RZ, UR4 ;  /* 0x00000004ff0a7e24 */ /* 0x000fe4000f8e00ff */
[----:B------:R-:W-:Y:S07]  /*5600*/  LEPC R20, `(.L_x_91) ;  /* 0x000000001014794e */ /* 0x000fee0000000000 */
[----:B---3-5:R-:W-:Y:S05]  /*5610*/  CALL.ABS.NOINC R14 ;  /* 0x000000000e007343 */ /* 0x028fea0003c00000 */
.L_x_91:
[----:B------:R-:W1:Y:S01]  /*5620*/  LDCU.64 UR8, c[0x4][0x80] ;  /* 0x01001000ff0877ac */ /* 0x000e620008000a00 */
[----:B------:R-:W2:Y:S01]  /*5630*/  LDC.64 R2, c[0x4][R2] ;  /* 0x0100000002027b82 */ /* 0x000ea20000000a00 */
[----:B------:R-:W-:Y:S02]  /*5640*/  HFMA2 R12, -RZ, RZ, 0, 5.9604644775390625e-08 ;  /* 0x00000001ff0c7431 */ /* 0x000fe400000001ff */
[----:B------:R-:W-:Y:S02]  /*5650*/  IMAD.MOV.U32 R8, RZ, RZ, 0x70 ;  /* 0x00000070ff087424 */ /* 0x000fe400078e00ff */
[----:B------:R-:W-:Y:S01]  /*5660*/  IMAD.MOV.U32 R13, RZ, RZ, RZ ;  /* 0x000000ffff0d7224 */ /* 0x000fe200078e00ff */
[----:B------:R-:W3:Y:S01]  /*5670*/  LDCU.64 UR6, c[0x4][0x88] ;  /* 0x01001100ff0677ac */ /* 0x000ee20008000a00 */
[----:B------:R-:W4:Y:S01]  /*5680*/  LDCU.64 UR4, c[0x4][0x8] ;  /* 0x01000100ff0477ac */ /* 0x000f220008000a00 */
[----:B-1----:R-:W-:Y:S02]  /*5690*/  MOV R4, UR8 ;  /* 0x0000000800047c02 */ /* 0x002fe40008000f00 */
[----:B------:R-:W-:Y:S02]  /*56a0*/  MOV R5, UR9 ;  /* 0x0000000900057c02 */ /* 0x000fe40008000f00 */
[----:B---3--:R-:W-:Y:S01]  /*56b0*/  MOV R7, UR7 ;  /* 0x0000000700077c02 */ /* 0x008fe20008000f00 */
[----:B------:R-:W-:Y:S01]  /*56c0*/  IMAD.U32 R6, RZ, RZ, UR6 ;  /* 0x00000006ff067e24 */ /* 0x000fe2000f8e00ff */
[----:B----4-:R-:W-:Y:S01]  /*56d0*/  MOV R11, UR5 ;  /* 0x00000005000b7c02 */ /* 0x010fe20008000f00 */
[----:B------:R-:W-:Y:S02]  /*56e0*/  IMAD.U32 R10, RZ, RZ, UR4 ;  /* 0x00000004ff0a7e24 */ /* 0x000fe4000f8e00ff */
[----:B------:R-:W-:Y:S07]  /*56f0*/  LEPC R20, `(.L_x_90) ;  /* 0x000000001014794e */ /* 0x000fee0000000000 */
[----:B--2---:R-:W-:Y:S05]  /*5700*/  CALL.ABS.NOINC R2 ;  /* 0x0000000002007343 */ /* 0x004fea0003c00000 */
.L_x_90:
[----:B------:R-:W-:Y:S05]  /*5710*/  BSYNC.RECONVERGENT B6 ;  /* 0x0000000000067941 */ /* 0x000fea0003800200 */
.L_x_89:
[----:B------:R-:W-:Y:S01]  /*5720*/  ISETP.NE.U32.AND P4, PT, R58, RZ, PT ;  /* 0x000000ff3a00720c */ /* 0x000fe20003f85070 */
[----:B------:R-:W-:Y:S01]  /*5730*/  UISETP.NE.AND UP2, UPT, UR50, URZ, UPT ;  /* 0x000000ff3200728c */ /* 0x000fe2000bf45270 */
[----:B------:R-:W-:Y:S01]  /*5740*/  ISETP.NE.U32.AND P2, PT, RZ, UR38, PT ;  /* 0x00000026ff007c0c */ /* 0x000fe2000bf45070 */
[----:B------:R-:W-:Y:S01]  /*5750*/  UISETP.NE.U32.AND UP1, UPT, UR44, URZ, UPT ;  /* 0x000000ff2c00728c */ /* 0x000fe2000bf25070 */
[----:B------:R-:W-:Y:S01]  /*5760*/  ISETP.NE.AND.EX P4, PT, R59, RZ, PT, P4 ;  /* 0x000000ff3b00720c */ /* 0x000fe20003f85340 */
[----:B------:R-:W-:Y:S01]  /*5770*/  UPLOP3.LUT UP0, UPT, UPT, UPT, UPT, 0x40, 0x4 ;  /* 0x000000000004789c */ /* 0x000fe20003f0e870 */
[----:B------:R-:W-:Y:S01]  /*5780*/  ISETP.NE.AND.EX P2, PT, RZ, UR39, PT, P2 ;  /* 0x00000027ff007c0c */ /* 0x000fe2000bf45320 */
[----:B------:R-:W-:Y:S01]  /*5790*/  UISETP.NE.AND.EX UP1, UPT, UR45, URZ, UPT, UP1 ;  /* 0x000000ff2d00728c */ /* 0x000fe2000bf25310 */
[----:B------:R-:W-:Y:S04]  /*57a0*/  PLOP3.LUT P1, PT, PT, PT, UP2, 0x80, 0x8 ;  /* 0x000000000008781c */ /* 0x000fe80003f2f028 */
[----:B------:R-:W-:Y:S06]  /*57b0*/  @UP2 UPLOP3.LUT UP0, UPT, UPT, UPT, UP1, 0x80, 0x8 ;  /* 0x000000000008289c */ /* 0x000fec0003f0f010 */
[----:B------:R-:W-:Y:S01]  /*57c0*/  PLOP3.LUT P0, PT, PT, PT, UP0, 0x80, 0x8 ;  /* 0x000000000008781c */ /* 0x000fe20003f0f008 */
[----:B------:R-:W-:Y:S01]  /*57d0*/  @!UPT UIADD3 URZ, UPT, UPT, URZ, URZ, URZ ;  /* 0x000000fffffff290 */ /* 0x000fe2000fffe0ff */
[----:B------:R-:W-:Y:S11]  /*57e0*/  BRA.U !UP1, `(.L_x_92) ;  /* 0x0000000109387547 */ /* 0x000ff6000b800000 */
[----:B------:R-:W-:Y:S01]  /*57f0*/  UISETP.NE.U32.AND UP0, UPT, UR38, URZ, UPT ;  /* 0x000000ff2600728c */ /* 0x000fe2000bf05070 */
[----:B------:R-:W-:Y:S02]  /*5800*/  HFMA2 R0, -RZ, RZ, 0, 5.9604644775390625e-08 ;  /* 0x00000001ff007431 */ /* 0x000fe400000001ff */
[----:B------:R-:W-:Y:S01]  /*5810*/  IMAD.MOV.U32 R64, RZ, RZ, 0x1 ;  /* 0x00000001ff407424 */ /* 0x000fe200078e00ff */
[----:B------:R-:W-:Y:S06]  /*5820*/  UISETP.NE.AND.EX UP0, UPT, UR39, URZ, UPT, UP0 ;  /* 0x000000ff2700728c */ /* 0x000fec000bf05300 */
[----:B------:R-:W-:Y:S05]  /*5830*/  PLOP3.LUT P3, PT, PT, PT, UP0, 0x80, 0x8 ;  /* 0x000000000008781c */ /* 0x000fea0003f6f008 */
[----:B------:R-:W1:Y:S01]  /*5840*/  @UP0 LDCU.64 UR6, c[0x0][0x888] ;  /* 0x00011100ff0607ac */ /* 0x000e620008000a00 */
[----:B------:R-:W-:Y:S07]  /*5850*/  @UP0 UIMAD UR4, UR36, UR44, URZ ;  /* 0x0000002c240402a4 */ /* 0x000fee000f8e02ff */
[----:B------:R-:W-:Y:S01]  /*5860*/  @!P3 PRMT R64, R0, 0x7610, R64 ;  /* 0x000076100040b816 */ /* 0x000fe20000000040 */
[----:B-1----:R-:W-:Y:S03]  /*5870*/  @UP0 UIMAD.WIDE UR6, UR4, 0x4, UR6 ;  /* 0x00000004040608a5 */ /* 0x002fe6000f8e0206 */
[----:B------:R-:W1:Y:S03]  /*5880*/  @!UP0 LDCU UR4, c[0x0][0x880] ;  /* 0x00011000ff0487ac */ /* 0x000e660008000800 */
[----:B------:R-:W-:Y:S01]  /*5890*/  IMAD.U32 R2, RZ, RZ, UR6 ;  /* 0x00000006ff027e24 */ /* 0x000fe2000f8e00ff */
[----:B------:R-:W-:Y:S05]  /*58a0*/  MOV R3, UR7 ;  /* 0x0000000700037c02 */ /* 0x000fea0008000f00 */
[----:B-----5:R2:W5:Y:S02]  /*58b0*/  @P3 LDG.E R35, desc[UR46][R2.64] ;  /* 0x0000002e02233981 */ /* 0x020564000c1e1900 */
[----:B-12---:R-:W-:Y:S02]  /*58c0*/  @!P3 IMAD.U32 R35, RZ, RZ, UR4 ;  /* 0x00000004ff23be24 */ /* 0x006fe4000f8e00ff */
.L_x_92:
[----:B------:R-:W-:Y:S05]  /*58d0*/  @!P4 BRA `(.L_x_93) ;  /* 0x000000000020c947 */ /* 0x000fea0003800000 */
[----:B------:R-:W-:Y:S04]  /*58e0*/  ISETP.NE.U32.AND P3, PT, R56, RZ, PT ;  /* 0x000000ff3800720c */ /* 0x000fe80003f65070 */
[----:B------:R-:W-:Y:S11]  /*58f0*/  ISETP.NE.AND.EX P3, PT, R57, RZ, PT, P3 ;  /* 0x000000ff3900720c */ /* 0x000ff60003f65330 */
[----:B------:R-:W-:Y:S02]  /*5900*/  @!UPT UIADD3 URZ, UPT, UPT, URZ, URZ, URZ ;  /* 0x000000fffffff290 */ /* 0x000fe4000fffe0ff */
[----:B------:R-:W1:Y:S01]  /*5910*/  @P3 LDC.64 R2, c[0x0][0x8a8] ;  /* 0x00022a00ff023b82 */ /* 0x000e620000000a00 */
[----:B------:R-:W-:Y:S04]  /*5920*/  @P3 IMAD R0, R58, UR36, RZ ;  /* 0x000000243a003c24 */ /* 0x000fe8000f8e02ff */
[----:B-1----:R-:W-:Y:S05]  /*5930*/  @P3 IMAD.WIDE R2, R0, 0x4, R2 ;  /* 0x0000000400023825 */ /* 0x002fea00078e0202 */
[----:B-----5:R1:W5:Y:S02]  /*5940*/  @P3 LDG.E R33, desc[UR46][R2.64] ;  /* 0x0000002e02213981 */ /* 0x020364000c1e1900 */
[----:B-1----:R-:W2:Y:S02]  /*5950*/  @!P3 LDC R33, c[0x0][0x8a0] ;  /* 0x00022800ff21bb82 */ /* 0x002ea40000000800 */
.L_x_93:
[----:B-----5:R-:W-:Y:S01]  /*5960*/  FSETP.NEU.AND P3, PT, R35, RZ, PT ;  /* 0x000000ff2300720b */ /* 0x020fe20003f6d000 */
[----:B------:R-:W-:Y:S01]  /*5970*/  IMAD.SHL.U32 R88, R68, 0x4, RZ ;  /* 0x0000000444587824 */ /* 0x000fe200078e00ff */
[----:B------:R-:W-:Y:S01]  /*5980*/  SEL R4, RZ, 0xffffffff, P2 ;  /* 0xffffffffff047807 */ /* 0x000fe20001000000 */
[----:B------:R-:W-:Y:S01]  /*5990*/  BSSY B1, `(.L_x_94) ;  /* 0x0000043000017945 */ /* 0x000fe20003800000 */
[----:B------:R-:W-:Y:S01]  /*59a0*/  @P1 LOP3.LUT P2, RZ, R64, 0xff, RZ, 0xc0, !PT ;  /* 0x000000ff40ff1812 */ /* 0x000fe2000784c0ff */
[----:B------:R-:W-:Y:S01]  /*59b0*/  VIADD R83, R88, UR48 ;  /* 0x0000003058537c36 */ /* 0x000fe20008000000 */
[----:B------:R-:W-:Y:S01]  /*59c0*/  @P1 SEL R0, RZ, 0xffffffff, P3 ;  /* 0xffffffffff001807 */ /* 0x000fe20001800000 */
[----:B------:R-:W-:Y:S01]  /*59d0*/  IMAD.MOV.U32 R89, RZ, RZ, 0x1 ;  /* 0x00000001ff597424 */ /* 0x000fe200078e00ff */
[----:B------:R-:W-:Y:S01]  /*59e0*/  LOP3.LUT R74, R74, 0x1, RZ, 0x3c, !PT ;  /* 0x000000014a4a7812 */ /* 0x000fe200078e3cff */
[----:B------:R-:W-:Y:S01]  /*59f0*/  IMAD.MOV.U32 R87, RZ, RZ, RZ ;  /* 0x000000ffff577224 */ /* 0x000fe200078e00ff */
[----:B------:R-:W-:Y:S02]  /*5a00*/  @P0 SEL R0, R4, R0, !P2 ;  /* 0x0000000004000207 */ /* 0x000fe40005000000 */
[----:B------:R-:W-:Y:S02]  /*5a10*/  CS2R R46, SRZ ;  /* 0x00000000002e7805 */ /* 0x000fe4000001ff00 */
[----:B------:R-:W-:Y:S02]  /*5a20*/  LEA R84, R31, UR48, 0x3 ;  /* 0x000000301f547c11 */ /* 0x000fe4000f8e18ff */
[----:B------:R-:W-:Y:S02]  /*5a30*/  CS2R R44, SRZ ;  /* 0x00000000002c7805 */ /* 0x000fe4000001ff00 */
[----:B------:R-:W-:Y:S02]  /*5a40*/  @P1 LOP3.LUT R0, R0, 0x1, RZ, 0xc0, !PT ;  /* 0x0000000100001812 */ /* 0x000fe400078ec0ff */
[----:B------:R-:W-:Y:S02]  /*5a50*/  CS2R R42, SRZ ;  /* 0x00000000002a7805 */ /* 0x000fe4000001ff00 */
[----:B------:R-:W-:Y:S02]  /*5a60*/  SHF.L.U32 R2, R73, 0x1f, RZ ;  /* 0x0000001f49027819 */ /* 0x000fe400000006ff */
[----:B------:R-:W-:Y:S02]  /*5a70*/  CS2R R40, SRZ ;  /* 0x0000000000287805 */ /* 0x000fe4000001ff00 */
[----:B------:R-:W-:Y:S02]  /*5a80*/  ISETP.NE.U32.OR P6, PT, R0, 0x1, !P1 ;  /* 0x000000010000780c */ /* 0x000fe40004fc5470 */
[----:B------:R-:W-:Y:S02]  /*5a90*/  CS2R R50, SRZ ;  /* 0x0000000000327805 */ /* 0x000fe4000001ff00 */
[----:B------:R-:W-:Y:S02]  /*5aa0*/  PLOP3.LUT P2, PT, PT, PT, UP1, 0x80, 0x8 ;  /* 0x000000000008781c */ /* 0x000fe40003f4f018 */
[----:B------:R-:W-:Y:S02]  /*5ab0*/  CS2R R48, SRZ ;  /* 0x0000000000307805 */ /* 0x000fe4000001ff00 */
[----:B------:R-:W-:Y:S02]  /*5ac0*/  LEA.HI R34, R31, R31, RZ, 0x1 ;  /* 0x0000001f1f227211 */ /* 0x000fe400078f08ff */
[----:B------:R-:W-:Y:S02]  /*5ad0*/  CS2R R54, SRZ ;  /* 0x0000000000367805 */ /* 0x000fe4000001ff00 */
[----:B------:R-:W-:Y:S02]  /*5ae0*/  LOP3.LUT P4, R79, R64, 0xff, RZ, 0xc0, !PT ;  /* 0x000000ff404f7812 */ /* 0x000fe4000788c0ff */
[----:B------:R-:W-:Y:S02]  /*5af0*/  CS2R R52, SRZ ;  /* 0x0000000000347805 */ /* 0x000fe4000001ff00 */
[----:B------:R-:W-:Y:S01]  /*5b00*/  SEL R3, RZ, 0xffffffff, P3 ;  /* 0xffffffffff037807 */ /* 0x000fe20001800000 */
[----:B------:R-:W-:Y:S01]  /*5b10*/  VIADD R85, R83, 0x400 ;  /* 0x0000040053557836 */ /* 0x000fe20000000000 */
[----:B------:R-:W-:Y:S01]  /*5b20*/  P2R R81, PR, RZ, 0x40 ;  /* 0x00000040ff517803 */ /* 0x000fe20000000000 */
[----:B------:R-:W-:Y:S01]  /*5b30*/  IMAD.IADD R82, R75, 0x1, R83 ;  /* 0x000000014b527824 */ /* 0x000fe200078e0253 */
[----:B------:R-:W-:Y:S02]  /*5b40*/  @P6 SHF.L.U32 R0, R74, 0x1f, RZ ;  /* 0x0000001f4a006819 */ /* 0x000fe400000006ff */
[----:B------:R-:W-:Y:S02]  /*5b50*/  @P2 SEL R3, R4, R3, !P4 ;  /* 0x0000000304032207 */ /* 0x000fe40006000000 */
[----:B------:R1:W3:Y:S02]  /*5b60*/  @P6 SYNCS.PHASECHK.TRANS64.TRYWAIT P1, [UR48+0x80], R0 ;  /* 0x00008000ff0065a7 */ /* 0x0002e40008021130 */
[----:B------:R-:W-:Y:S04]  /*5b70*/  LOP3.LUT R3, R3, 0x1, RZ, 0xc0, !PT ;  /* 0x0000000103037812 */ /* 0x000fe800078ec0ff */
[----:B------:R-:W-:Y:S04]  /*5b80*/  ISETP.NE.U32.AND P5, PT, R3, 0x1, PT ;  /* 0x000000010300780c */ /* 0x000fe80003fa5070 */
[----:B------:R-:W-:Y:S01]  /*5b90*/  P2R R90, PR, RZ, 0x20 ;  /* 0x00000020ff5a7803 */ /* 0x000fe20000000000 */
[----:B------:R4:W2:Y:S01]  /*5ba0*/  SYNCS.PHASECHK.TRANS64.TRYWAIT P0, [R84+URZ+0xf0], R2 ;  /* 0x0000f002540075a7 */ /* 0x0008a200080011ff */
[C---:B-1----:R-:W-:Y:S01]  /*5bb0*/  IMAD.SHL.U32 R0, R34.reuse, 0x40, RZ ;  /* 0x0000004022007824 */ /* 0x042fe200078e00ff */
[----:B------:R-:W-:Y:S04]  /*5bc0*/  LOP3.LUT R34, R34, 0xffe, RZ, 0xc0, !PT ;  /* 0x00000ffe22227812 */ /* 0x000fe800078ec0ff */
[----:B------:R-:W-:Y:S01]  /*5bd0*/  LOP3.LUT R0, R0, 0xffffff80, RZ, 0xc0, !PT ;  /* 0xffffff8000007812 */ /* 0x000fe200078ec0ff */
[----:B------:R-:W-:Y:S04]  /*5be0*/  IMAD.IADD R34, R31, 0x1, -R34 ;  /* 0x000000011f227824 */ /* 0x000fe800078e0a22 */
[----:B------:R-:W-:Y:S04]  /*5bf0*/  IMAD.IADD R0, R32, 0x1, R0 ;  /* 0x0000000120007824 */ /* 0x000fe800078e0200 */
[----:B------:R-:W-:Y:S01]  /*5c00*/  IMAD R34, R34, 0x100000, R0 ;  /* 0x0010000022227824 */ /* 0x000fe200078e0200 */
[----:B---3--:R-:W-:Y:S01]  /*5c10*/  @P6 SEL R89, RZ, 0x1, !P1 ;  /* 0x00000001ff596807 */ /* 0x008fe20004800000 */
[----:B----4-:R-:W-:Y:S06]  /*5c20*/  @!P6 BRA `(.L_x_95) ;  /* 0x000000000064e947 */ /* 0x010fec0003800000 */
[----:B------:R-:W-:Y:S01]  /*5c30*/  @P5 IMAD R5, R76, 0x4, R85 ;  /* 0x000000044c055824 */ /* 0x000fe200078e0255 */
[----:B------:R-:W-:Y:S01]  /*5c40*/  ISETP.NE.AND P1, PT, R89, RZ, PT ;  /* 0x000000ff5900720c */ /* 0x000fe20003f25270 */
[----:B------:R-:W-:Y:S01]  /*5c50*/  IMAD.MOV.U32 R46, RZ, RZ, RZ ;  /* 0x000000ffff2e7224 */ /* 0x000fe200078e00ff */
[----:B------:R-:W-:Y:S01]  /*5c60*/  BSSY B0, `(.L_x_96) ;  /* 0x000000d000007945 */ /* 0x000fe20003800000 */
[----:B------:R-:W-:Y:S01]  /*5c70*/  @P5 IMAD.IADD R4, R75, 0x1, R5 ;  /* 0x000000014b045824 */ /* 0x000fe200078e0205 */
[----:B------:R-:W-:Y:S02]  /*5c80*/  CS2R R42, SRZ ;  /* 0x00000000002a7805 */ /* 0x000fe4000001ff00 */
[----:B------:R-:W-:Y:S02]  /*5c90*/  CS2R R40, SRZ ;  /* 0x0000000000287805 */ /* 0x000fe4000001ff00 */
[----:B------:R-:W-:Y:S02]  /*5ca0*/  CS2R R44, SRZ ;  /* 0x00000000002c7805 */ /* 0x000fe4000001ff00 */
[----:B------:R-:W-:Y:S02]  /*5cb0*/  CS2R R54, SRZ ;  /* 0x0000000000367805 */ /* 0x000fe4000001ff00 */
[----:B------:R-:W-:Y:S02]  /*5cc0*/  CS2R R52, SRZ ;  /* 0x0000000000347805 */ /* 0x000fe4000001ff00 */
[----:B------:R-:W-:Y:S02]  /*5cd0*/  CS2R R50, SRZ ;  /* 0x0000000000327805 */ /* 0x000fe4000001ff00 */
[----:B------:R-:W-:Y:S01]  /*5ce0*/  CS2R R48, SRZ ;  /* 0x0000000000307805 */ /* 0x000fe2000001ff00 */
[----:B------:R-:W-:Y:S06]  /*5cf0*/  @P1 BRA `(.L_x_97) ;  /* 0x00000000000c1947 */ /* 0x000fec0003800000 */
[----:B------:R-:W-:Y:S04]  /*5d00*/  SHF.L.U32 R3, R74, 0x1f, RZ ;  /* 0x0000001f4a037819 */ /* 0x000fe800000006ff */
[----:B------:R-:W1:Y:S02]  /*5d10*/  SYNCS.PHASECHK.TRANS64.TRYWAIT P1, [UR48+0x80], R3 ;  /* 0x00008003ff0075a7 */ /* 0x000e640008021130 */
[----:B-1----:R-:W-:Y:S05]  /*5d20*/  @!P1 BRA `(.L_x_98) ;  /* 0x0000003000e09947 */ /* 0x002fea0003800000 */
.L_x_97:
[----:B------:R-:W-:Y:S05]  /*5d30*/  BSYNC B0 ;  /* 0x0000000000007941 */ /* 0x000fea0003800000 */
.L_x_96:
[----:B------:R-:W-:Y:S01]  /*5d40*/  ISETP.NE.AND P1, PT, R90, RZ, PT ;  /* 0x000000ff5a00720c */ /* 0x000fe20003f25270 */
[----:B------:R-:W-:Y:S11]  /*5d50*/  HFMA2 R87, -RZ, RZ, 0, 5.9604644775390625e-08 ;  /* 0x00000001ff577431 */ /* 0x000ff600000001ff */
[----:B------:R-:W-:Y:S01]  /*5d60*/  @!UPT UIADD3 URZ, UPT, UPT, URZ, URZ, URZ ;  /* 0x000000fffffff290 */ /* 0x000fe2000fffe0ff */
[----:B------:R-:W-:Y:S05]  /*5d70*/  @P1 WARPSYNC.ALL ;  /* 0x0000000000001948 */ /* 0x000fea0003800000 */
[----:B------:R3:W4:Y:S04]  /*5d80*/  @P1 LDSM.16.M88.4 R40, [R5] ;  /* 0x000000000528183b */ /* 0x0007280000000200 */
[----:B------:R3:W1:Y:S04]  /*5d90*/  @P1 LDSM.16.M88.4 R44, [R4] ;  /* 0x00000000042c183b */ /* 0x0006680000000200 */
[----:B------:R3:W1:Y:S04]  /*5da0*/  @P1 LDSM.16.M88.4 R52, [R88+UR48+0x400] ;  /* 0x000400305834183b */ /* 0x0006680008000200 */
[----:B------:R3:W1:Y:S02]  /*5db0*/  @P1 LDSM.16.M88.4 R48, [R82+0x400] ;  /* 0x000400005230183b */ /* 0x0006640000000200 */
.L_x_95:
[----:B------:R-:W-:Y:S05]  /*5dc0*/  BSYNC B1 ;  /* 0x0000000000017941 */ /* 0x000fea0003800000 */
.L_x_94:
[----:B-1----:R-:W-:Y:S04]  /*5dd0*/  SHF.R.U32.HI R0, RZ, 0x15, R34 ;  /* 0x00000015ff007819 */ /* 0x002fe80000011622 */
[----:B------:R-:W-:Y:S01]  /*5de0*/  LOP3.LUT P1, RZ, R0, 0x3, R69, 0x48, !PT ;  /* 0x0000000300ff7812 */ /* 0x000fe20007824845 */
[----:B------:R-:W-:Y:S01]  /*5df0*/  @!UPT UIADD3 URZ, UPT, UPT, URZ, URZ, URZ ;  /* 0x000000fffffff290 */ /* 0x000fe2000fffe0ff */
[----:B--2---:R-:W-:Y:S11]  /*5e00*/  @P0 BRA `(.L_x_99) ;  /* 0x0000000000080947 */ /* 0x004ff60003800000 */
[----:B------:R-:W1:Y:S02]  /*5e10*/  SYNCS.PHASECHK.TRANS64.TRYWAIT P0, [R84+URZ+0xf0], R2 ;  /* 0x0000f002540075a7 */ /* 0x000e6400080011ff */
[----:B-1----:R-:W-:Y:S05]  /*5e20*/  @!P0 BRA `(.L_x_100) ;  /* 0x0000003000b88947 */ /* 0x002fea0003800000 */
.L_x_99:
[----:B------:R-:W-:Y:S05]  /*5e30*/  @!P1 BRA `(.L_x_101) ;  /* 0x0000000000409947 */ /* 0x000fea0003800000 */
[----:B------:R-:W3:Y:S01]  /*5e40*/  LDCU.64 UR8, c[0x4][0x70] ;  /* 0x01000e00ff0877ac */ /* 0x000ee20008000a00 */
[----:B------:R-:W-:Y:S01]  /*5e50*/  MOV R3, 0x0 ;  /* 0x0000000000037802 */ /* 0x000fe20000000f00 */
[----:B------:R-:W-:Y:S02]  /*5e60*/  HFMA2 R12, -RZ, RZ, 0, 5.9604644775390625e-08 ;  /* 0x00000001ff0c7431 */ /* 0x000fe400000001ff */
[----:B------:R-:W-:Y:S02]  /*5e70*/  IMAD.MOV.U32 R8, RZ, RZ, 0x192 ;  /* 0x00000192ff087424 */ /* 0x000fe400078e00ff */
[----:B------:R-:W-:Y:S01]  /*5e80*/  IMAD.MOV.U32 R13, RZ, RZ, RZ ;  /* 0x000000ffff0d7224 */ /* 0x000fe200078e00ff */
[----:B------:R-:W2:Y:S01]  /*5e90*/  LDCU.64 UR6, c[0x4][0x78] ;  /* 0x01000f00ff0677ac */ /* 0x000ea20008000a00 */
[----:B-1----:R-:W1:Y:S01]  /*5ea0*/  LDC.64 R2, c[0x4][R3] ;  /* 0x0100000003027b82 */ /* 0x002e620000000a00 */
[----:B------:R-:W5:Y:S01]  /*5eb0*/  LDCU.64 UR4, c[0x4][0x10] ;  /* 0x01000200ff0477ac */ /* 0x000f620008000a00 */
[----:B---3--:R-:W-:Y:S01]  /*5ec0*/  MOV R5, UR9 ;  /* 0x0000000900057c02 */ /* 0x008fe20008000f00 */
[----:B------:R-:W-:Y:S01]  /*5ed0*/  IMAD.U32 R4, RZ, RZ, UR8 ;  /* 0x00000008ff047e24 */ /* 0x000fe2000f8e00ff */
[----:B--2---:R-:W-:Y:S01]  /*5ee0*/  MOV R7, UR7 ;  /* 0x0000000700077c02 */ /* 0x004fe20008000f00 */
[----:B------:R-:W-:Y:S01]  /*5ef0*/  IMAD.U32 R6, RZ, RZ, UR6 ;  /* 0x00000006ff067e24 */ /* 0x000fe2000f8e00ff */
[----:B-----5:R-:W-:Y:S01]  /*5f00*/  MOV R11, UR5 ;  /* 0x00000005000b7c02 */ /* 0x020fe20008000f00 */
[----:B------:R-:W-:Y:S02]  /*5f10*/  IMAD.U32 R10, RZ, RZ, UR4 ;  /* 0x00000004ff0a7e24 */ /* 0x000fe4000f8e00ff */
[----:B------:R-:W-:Y:S07]  /*5f20*/  LEPC R20, `(.L_x_101) ;  /* 0x000000001014794e */ /* 0x000fee0000000000 */
[----:B-1--4-:R-:W-:Y:S05]  /*5f30*/  CALL.ABS.NOINC R2 ;  /* 0x0000000002007343 */ /* 0x012fea0003c00000 */
.L_x_101:
[----:B------:R-:W-:Y:S01]  /*5f40*/  LOP3.LUT R20, R52, 0xffffe000, RZ, 0xc0, !PT ;  /* 0xffffe00034147812 */ /* 0x000fe200078ec0ff */
[----:B------:R-:W-:Y:S05]  /*5f50*/  WARPSYNC.ALL ;  /* 0x0000000000007948 */ /* 0x000fea0003800000 */
[----:B------:R-:W-:Y:S01]  /*5f60*/  R2UR UR4, R34 ;  /* 0x00000000220472ca */ /* 0x000fe200000e0000 */
[----:B------:R-:W-:Y:S01]  /*5f70*/  IMAD.SHL.U32 R91, R76, 0x4, RZ ;  /* 0x000000044c5b7824 */ /* 0x000fe200078e00ff */
[----:B------:R-:W-:Y:S01]  /*5f80*/  LOP3.LUT R21, R53, 0xffffe000, RZ, 0xc0, !PT ;  /* 0xffffe00035157812 */ /* 0x000fe200078ec0ff */
[----:B------:R-:W-:Y:S01]  /*5f90*/  BSSY.RECONVERGENT B0, `(.L_x_102) ;  /* 0x0000059000007945 */ /* 0x000fe20003800200 */
[----:B------:R-:W-:Y:S02]  /*5fa0*/  ISETP.NE.AND P0, PT, R77, RZ, PT ;  /* 0x000000ff4d00720c */ /* 0x000fe40003f05270 */
[----:B------:R-:W-:Y:S05]  /*5fb0*/  IADD3 R85, PT, PT, R85, R91, RZ ;  /* 0x0000005b55557210 */ /* 0x000fea0007ffe0ff */
[----:B------:R-:W-:Y:S02]  /*5fc0*/  IMAD.IADD R86, R75, 0x1, R85 ;  /* 0x000000014b567824 */ /* 0x000fe400078e0255 */
[----:B---3--:R-:W2:Y:S02]  /*5fd0*/  LDTM.16dp128bit.x8 R4, tmem[UR4] ;  /* 0x00000004000479ee */ /* 0x008ea40008180000 */
[C---:B--2---:R-:W-:Y:S01]  /*5fe0*/  FMUL R0, R33.reuse, R4 ;  /* 0x0000000421007220 */ /* 0x044fe20000400000 */
[C---:B-1----:R-:W-:Y:S01]  /*5ff0*/  FMUL R2, R33.reuse, R5 ;  /* 0x0000000521027220 */ /* 0x042fe20000400000 */
[C---:B------:R-:W-:Y:S01]  /*6000*/  FMUL R3, R33.reuse, R6 ;  /* 0x0000000621037220 */ /* 0x040fe20000400000 */
[----:B------:R-:W-:Y:S01]  /*6010*/  FMUL R4, R33, R8 ;  /* 0x0000000821047220 */ /* 0x000fe20000400000 */
[C---:B------:R-:W-:Y:S01]  /*6020*/  FFMA R36, R35.reuse, R20, R0 ;  /* 0x0000001423247223 */ /* 0x040fe20000000000 */
[----:B------:R-:W-:Y:S01]  /*6030*/  LOP3.LUT R0, R54, 0xffffe000, RZ, 0xc0, !PT ;  /* 0xffffe00036007812 */ /* 0x000fe200078ec0ff */
[----:B------:R-:W-:Y:S01]  /*6040*/  FFMA R37, R35, R21, R2 ;  /* 0x0000001523257223 */ /* 0x000fe20000000002 */
[----:B------:R-:W-:Y:S01]  /*6050*/  LOP3.LUT R2, R55, 0xffffe000, RZ, 0xc0, !PT ;  /* 0xffffe00037027812 */ /* 0x000fe200078ec0ff */
[C---:B------:R-:W-:Y:S01]  /*6060*/  FMUL R5, R33.reuse, R9 ;  /* 0x0000000921057220 */ /* 0x040fe20000400000 */
[----:B------:R-:W-:Y:S01]  /*6070*/  F2FP.TF32.F32.PACK_B R36, R36 ;  /* 0x00000024ff24723e */ /* 0x000fe200024050ff */
[C---:B------:R-:W-:Y:S01]  /*6080*/  FMUL R8, R33.reuse, R12 ;  /* 0x0000000c21087220 */ /* 0x040fe20000400000 */
[----:B------:R-:W-:Y:S01]  /*6090*/  F2FP.TF32.F32.PACK_B R37, R37 ;  /* 0x00000025ff25723e */ /* 0x000fe200024050ff */
[C---:B------:R-:W-:Y:S01]  /*60a0*/  FMUL R9, R33.reuse, R13 ;  /* 0x0000000d21097220 */ /* 0x040fe20000400000 */
[C---:B------:R-:W-:Y:S01]  /*60b0*/  FMUL R12, R33.reuse, R16 ;  /* 0x00000010210c7220 */ /* 0x040fe20000400000 */
[----:B------:R-:W-:Y:S01]  /*60c0*/  LOP3.LUT R16, R48, 0xffffe000, RZ, 0xc0, !PT ;  /* 0xffffe00030107812 */ /* 0x000fe200078ec0ff */
[C---:B------:R-:W-:Y:S01]  /*60d0*/  FMUL R7, R33.reuse, R7 ;  /* 0x0000000721077220 */ /* 0x040fe20000400000 */
[----:B------:R-:W-:Y:S01]  /*60e0*/  FMUL R13, R33, R17 ;  /* 0x00000011210d7220 */ /* 0x000fe20000400000 */
[----:B------:R-:W-:Y:S01]  /*60f0*/  LOP3.LUT R17, R49, 0xffffe000, RZ, 0xc0, !PT ;  /* 0xffffe00031117812 */ /* 0x000fe200078ec0ff */
[----:B------:R-:W-:Y:S01]  /*6100*/  FFMA R38, R35, R0, R3 ;  /* 0x0000000023267223 */ /* 0x000fe20000000003 */
[----:B------:R-:W-:Y:S01]  /*6110*/  LOP3.LUT R0, R50, 0xffffe000, RZ, 0xc0, !PT ;  /* 0xffffe00032007812 */ /* 0x000fe200078ec0ff */
[----:B------:R-:W-:Y:S01]  /*6120*/  FMUL R6, R33, R10 ;  /* 0x0000000a21067220 */ /* 0x000fe20000400000 */
[----:B----4-:R-:W-:Y:S01]  /*6130*/  LOP3.LUT R3, R41, 0xffffe000, RZ, 0xc0, !PT ;  /* 0xffffe00029037812 */ /* 0x010fe200078ec0ff */
[----:B------:R-:W-:Y:S01]  /*6140*/  FFMA R39, R35, R2, R7 ;  /* 0x0000000223277223 */ /* 0x000fe20000000007 */
[----:B------:R-:W-:Y:S01]  /*6150*/  LOP3.LUT R2, R51, 0xffffe000, RZ, 0xc0, !PT ;  /* 0xffffe00033027812 */ /* 0x000fe200078ec0ff */
[C---:B------:R-:W-:Y:S01]  /*6160*/  FFMA R4, R35.reuse, R16, R4 ;  /* 0x0000001023047223 */ /* 0x040fe20000000004 */
[----:B------:R-:W-:Y:S01]  /*6170*/  LOP3.LUT R16, R42, 0xffffe000, RZ, 0xc0, !PT ;  /* 0xffffe0002a107812 */ /* 0x000fe200078ec0ff */
[C---:B------:R-:W-:Y:S01]  /*6180*/  FFMA R5, R35.reuse, R17, R5 ;  /* 0x0000001123057223 */ /* 0x040fe20000000005 */
[----:B------:R-:W-:Y:S01]  /*6190*/  F2FP.TF32.F32.PACK_B R38, R38 ;  /* 0x00000026ff26723e */ /* 0x000fe200024050ff */
[----:B------:R-:W-:Y:S01]  /*61a0*/  FFMA R6, R35, R0, R6 ;  /* 0x0000000023067223 */ /* 0x000fe20000000006 */
[----:B------:R-:W-:Y:S01]  /*61b0*/  LOP3.LUT R0, R40, 0xffffe000, RZ, 0xc0, !PT ;  /* 0xffffe00028007812 */ /* 0x000fe200078ec0ff */
[C---:B------:R-:W-:Y:S01]  /*61c0*/  FMUL R11, R33.reuse, R11 ;  /* 0x0000000b210b7220 */ /* 0x040fe20000400000 */
[----:B------:R-:W-:Y:S01]  /*61d0*/  F2FP.TF32.F32.PACK_B R39, R39 ;  /* 0x00000027ff27723e */ /* 0x000fe200024050ff */
[----:B------:R-:W-:Y:S01]  /*61e0*/  FMUL R10, R33, R14 ;  /* 0x0000000e210a7220 */ /* 0x000fe20000400000 */
[----:B------:R-:W-:Y:S01]  /*61f0*/  F2FP.TF32.F32.PACK_B R4, R4 ;  /* 0x00000004ff04723e */ /* 0x000fe200024050ff */
[----:B------:R-:W-:Y:S01]  /*6200*/  FFMA R7, R35, R2, R11 ;  /* 0x0000000223077223 */ /* 0x000fe2000000000b */
[----:B------:R-:W-:Y:S01]  /*6210*/  LOP3.LUT R2, R43, 0xffffe000, RZ, 0xc0, !PT ;  /* 0xffffe0002b027812 */ /* 0x000fe200078ec0ff */
[----:B------:R-:W-:Y:S01]  /*6220*/  FFMA R8, R35, R0, R8 ;  /* 0x0000000023087223 */ /* 0x000fe20000000008 */
[----:B------:R-:W-:Y:S01]  /*6230*/  LOP3.LUT R0, R44, 0xffffe000, RZ, 0xc0, !PT ;  /* 0xffffe0002c007812 */ /* 0x000fe200078ec0ff */
[----:B------:R1:W-:Y:S01]  /*6240*/  STSM.16.M88.4 [R83+0x400], R36 ;  /* 0x0004002453007844 */ /* 0x0003e20000000200 */
[----:B------:R-:W-:Y:S01]  /*6250*/  F2FP.TF32.F32.PACK_B R5, R5 ;  /* 0x00000005ff05723e */ /* 0x000fe200024050ff */
[----:B------:R-:W-:Y:S01]  /*6260*/  FMUL R15, R33, R15 ;  /* 0x0000000f210f7220 */ /* 0x000fe20000400000 */
[----:B------:R-:W-:Y:S01]  /*6270*/  F2FP.TF32.F32.PACK_B R6, R6 ;  /* 0x00000006ff06723e */ /* 0x000fe200024050ff */
[C---:B------:R-:W-:Y:S01]  /*6280*/  FFMA R9, R35.reuse, R3, R9 ;  /* 0x0000000323097223 */ /* 0x040fe20000000009 */
[C---:B------:R-:W-:Y:S01]  /*6290*/  FFMA R10, R35.reuse, R16, R10 ;  /* 0x00000010230a7223 */ /* 0x040fe2000000000a */
[----:B------:R-:W-:Y:S01]  /*62a0*/  FFMA R11, R35, R2, R15 ;  /* 0x00000002230b7223 */ /* 0x000fe2000000000f */
[----:B------:R-:W-:Y:S01]  /*62b0*/  LOP3.LUT R2, R45, 0xffffe000, RZ, 0xc0, !PT ;  /* 0xffffe0002d027812 */ /* 0x000fe200078ec0ff */
[----:B------:R-:W-:Y:S01]  /*62c0*/  FFMA R12, R35, R0, R12 ;  /* 0x00000000230c7223 */ /* 0x000fe2000000000c */
[----:B------:R-:W-:Y:S01]  /*62d0*/  LOP3.LUT R3, R46, 0xffffe000, RZ, 0xc0, !PT ;  /* 0xffffe0002e037812 */ /* 0x000fe200078ec0ff */
[----:B------:R-:W-:Y:S01]  /*62e0*/  FMUL R14, R33, R18 ;  /* 0x00000012210e7220 */ /* 0x000fe20000400000 */
[----:B------:R-:W-:Y:S01]  /*62f0*/  LOP3.LUT R0, R47, 0xffffe000, RZ, 0xc0, !PT ;  /* 0xffffe0002f007812 */ /* 0x000fe200078ec0ff */
[----:B------:R-:W-:Y:S01]  /*6300*/  FMUL R19, R33, R19 ;  /* 0x0000001321137220 */ /* 0x000fe20000400000 */
[----:B------:R-:W-:Y:S01]  /*6310*/  F2FP.TF32.F32.PACK_B R7, R7 ;  /* 0x00000007ff07723e */ /* 0x000fe200024050ff */
[C---:B------:R-:W-:Y:S01]  /*6320*/  FFMA R13, R35.reuse, R2, R13 ;  /* 0x00000002230d7223 */ /* 0x040fe2000000000d */
[C---:B------:R-:W-:Y:S01]  /*6330*/  FFMA R14, R35.reuse, R3, R14 ;  /* 0x00000003230e7223 */ /* 0x040fe2000000000e */
[----:B------:R-:W-:Y:S01]  /*6340*/  FFMA R15, R35, R0, R19 ;  /* 0x00000000230f7223 */ /* 0x000fe20000000013 */
[----:B------:R-:W-:Y:S01]  /*6350*/  F2FP.TF32.F32.PACK_B R8, R8 ;  /* 0x00000008ff08723e */ /* 0x000fe200024050ff */
[----:B------:R1:W-:Y:S01]  /*6360*/  STSM.16.M88.4 [R82+0x400], R4 ;  /* 0x0004000452007844 */ /* 0x0003e20000000200 */
[----:B------:R-:W-:Y:S02]  /*6370*/  F2FP.TF32.F32.PACK_B R9, R9 ;  /* 0x00000009ff09723e */ /* 0x000fe400024050ff */
[----:B------:R-:W-:Y:S02]  /*6380*/  F2FP.TF32.F32.PACK_B R10, R10 ;  /* 0x0000000aff0a723e */ /* 0x000fe400024050ff */
[----:B------:R-:W-:Y:S02]  /*6390*/  F2FP.TF32.F32.PACK_B R11, R11 ;  /* 0x0000000bff0b723e */ /* 0x000fe400024050ff */
[----:B------:R-:W-:Y:S02]  /*63a0*/  F2FP.TF32.F32.PACK_B R12, R12 ;  /* 0x0000000cff0c723e */ /* 0x000fe400024050ff */
[----:B------:R-:W-:Y:S01]  /*63b0*/  F2FP.TF32.F32.PACK_B R13, R13 ;  /* 0x0000000dff0d723e */ /* 0x000fe200024050ff */
[----:B------:R1:W-:Y:S01]  /*63c0*/  STSM.16.M88.4 [R85], R8 ;  /* 0x0000000855007844 */ /* 0x0003e20000000200 */
[----:B------:R-:W-:Y:S02]  /*63d0*/  F2FP.TF32.F32.PACK_B R14, R14 ;  /* 0x0000000eff0e723e */ /* 0x000fe400024050ff */
[----:B------:R-:W-:Y:S05]  /*63e0*/  F2FP.TF32.F32.PACK_B R15, R15 ;  /* 0x0000000fff0f723e */ /* 0x000fea00024050ff */
[----:B------:R1:W-:Y:S01]  /*63f0*/  STSM.16.M88.4 [R86], R12 ;  /* 0x0000000c56007844 */ /* 0x0003e20000000200 */
[----:B------:R-:W-:Y:S01]  /*6400*/  @!PT LDS RZ, [RZ] ;  /* 0x00000000fffff984 */ /* 0x000fe20000000800 */
[----:B------:R-:W-:Y:S01]  /*6410*/  @!PT LDS RZ, [RZ] ;  /* 0x00000000fffff984 */ /* 0x000fe20000000800 */
[----:B------:R-:W-:Y:S01]  /*6420*/  @!PT LDS RZ, [RZ] ;  /* 0x00000000fffff984 */ /* 0x000fe20000000800 */
[----:B------:R-:W-:Y:S01]  /*6430*/  @!PT LDS RZ, [RZ] ;  /* 0x00000000fffff984 */ /* 0x000fe20000000800 */
[----:B------:R2:W-:Y:S07]  /*6440*/  MEMBAR.ALL.CTA ;  /* 0x0000000000007992 */ /* 0x0005ee0000008000 */
[----:B--2---:R-:W2:Y:S02]  /*6450*/  FENCE.VIEW.ASYNC.S ;  /* 0x00000000000073c6 */ /* 0x004ea40000000000 */
[----:B--2---:R-:W-:Y:S06]  /*6460*/  BAR.SYNC.DEFER_BLOCKING 0x1, 0x80 ;  /* 0x0042000000007b1d */ /* 0x004fec0000010000 */
[----:B------:R-:W-:Y:S05]  /*6470*/  @P0 BRA `(.L_x_103) ;  /* 0x0000000000280947 */ /* 0x000fea0003800000 */
[----:B------:R-:W-:Y:S02]  /*6480*/  UIADD3 UR4, UPT, UPT, UR48, 0x400, URZ ;  /* 0x0000040030047890 */ /* 0x000fe4000fffe0ff */
[----:B------:R-:W-:Y:S01]  /*6490*/  UIADD3 UR6, UP0, UPT, UR52, 0x680, URZ ;  /* 0x0000068034067890 */ /* 0x000fe2000ff1e0ff */
[----:B------:R-:W-:Y:S03]  /*64a0*/  UMOV UR43, UR36 ;  /* 0x00000024002b7c82 */ /* 0x000fe60008000000 */
[----:B------:R-:W-:Y:S01]  /*64b0*/  MOV R70, UR4 ;  /* 0x0000000400467c02 */ /* 0x000fe20008000f00 */
[----:B------:R-:W-:Y:S03]  /*64c0*/  UIADD3.X UR7, UPT, UPT, URZ, UR53, URZ, UP0, !UPT ;  /* 0x00000035ff077290 */ /* 0x000fe600087fe4ff */
[----:B------:R-:W-:Y:S11]  /*64d0*/  R2UR UR40, R70 ;  /* 0x00000000462872ca */ /* 0x000ff600000e0000 */
[----:B------:R-:W-:Y:S02]  /*64e0*/  @!UPT UIADD3 URZ, UPT, UPT, URZ, URZ, URZ ;  /* 0x000000fffffff290 */ /* 0x000fe4000fffe0ff */
[----:B------:R2:W-:Y:S01]  /*64f0*/  UTMASTG.3D [UR40], [UR6] ;  /* 0x00000028060073b5 */ /* 0x0005e20008010000 */
[----:B------:R0:W-:Y:S01]  /*6500*/  UTMACMDFLUSH ;  /* 0x00000000000079b7 */ /* 0x0001e20000000000 */
[----:B--2---:R-:W-:Y:S04]  /*6510*/  DEPBAR.LE SB0, 0x1 ;  /* 0x000080400000791a */ /* 0x004fe80000000000 */
.L_x_103:
[----:B------:R-:W-:Y:S05]  /*6520*/  BSYNC.RECONVERGENT B0 ;  /* 0x0000000000007941 */ /* 0x000fea0003800200 */
.L_x_102:
[----:B------:R-:W-:Y:S01]  /*6530*/  BAR.SYNC.DEFER_BLOCKING 0x1, 0x80 ;  /* 0x0042000000007b1d */ /* 0x000fe20000010000 */
[----:B------:R-:W-:Y:S01]  /*6540*/  ISETP.NE.AND P1, PT, R81, RZ, PT ;  /* 0x000000ff5100720c */ /* 0x000fe20003f25270 */
[----:B------:R-:W-:Y:S01]  /*6550*/  UISETP.NE.AND UP0, UPT, UR49, URZ, UPT ;  /* 0x000000ff3100728c */ /* 0x000fe2000bf05270 */
[----:B------:R-:W-:Y:S11]  /*6560*/  LEA R2, R87, UR48, 0x3 ;  /* 0x0000003057027c11 */ /* 0x000ff6000f8e18ff */
[----:B------:R-:W-:Y:S01]  /*6570*/  @P1 SHF.L.U32 R3, R74, 0x1f, RZ ;  /* 0x0000001f4a031819 */ /* 0x000fe200000006ff */
[----:B------:R-:W-:Y:S06]  /*6580*/  BRA.U !UP0, `(.L_x_104) ;  /* 0x0000000108247547 */ /* 0x000fec000b800000 */
[----:B-1----:R-:W-:Y:S01]  /*6590*/  IMAD.U32 R4, RZ, RZ, UR51 ;  /* 0x00000033ff047e24 */ /* 0x002fe2000f8e00ff */
[----:B------:R-:W-:Y:S01]  /*65a0*/  MOV R0, UR37 ;  /* 0x0000002500007c02 */ /* 0x000fe20008000f00 */
[----:B------:R-:W-:Y:S03]  /*65b0*/  UIADD3 UR51, UPT, UPT, UR51, 0x1, URZ ;  /* 0x0000000133337890 */ /* 0x000fe6000fffe0ff */
[----:B------:R-:W-:Y:S01]  /*65c0*/  @P1 LEA R4, R4, UR48, 0x3 ;  /* 0x0000003004041c11 */ /* 0x000fe2000f8e18ff */
[----:B------:R-:W-:Y:S04]  /*65d0*/  UISETP.NE.AND UP0, UPT, UR51, 0x4, UPT ;  /* 0x000000043300788c */ /* 0x000fe8000bf05270 */
[----:B------:R-:W-:Y:S01]  /*65e0*/  @P1 VIADD R4, R4, 0xa0 ;  /* 0x000000a004041836 */ /* 0x000fe20000000000 */
[----:B------:R-:W-:Y:S04]  /*65f0*/  USEL UR51, UR51, URZ, UP0 ;  /* 0x000000ff33337287 */ /* 0x000fe80008000000 */
[----:B------:R-:W-:Y:S04]  /*6600*/  @P1 PRMT R0, R0, 0x654, R4 ;  /* 0x0000065400001816 */ /* 0x000fe80000000004 */
[----:B------:R2:W-:Y:S04]  /*6610*/  @P1 SYNCS.ARRIVE.TRANS64.RED.A1T0 RZ, [R0+URZ], RZ ;  /* 0x000000ff00ff19a7 */ /* 0x0005e800081004ff */
.L_x_104:
[----:B------:R-:W3:Y:S01]  /*6620*/  @P1 SYNCS.PHASECHK.TRANS64.TRYWAIT P0, [R2+URZ+0x80], R3 ;  /* 0x00008003020015a7 */ /* 0x000ee200080011ff */
[----:B------:R-:W-:Y:S01]  /*6630*/  BSSY B1, `(.L_x_105) ;  /* 0x0000017000017945 */ /* 0x000fe20003800000 */
[----:B---3--:R-:W-:Y:S03]  /*6640*/  @P1 SEL R89, RZ, 0x1, !P0 ;  /* 0x00000001ff591807 */ /* 0x008fe60004000000 */
[----:B------:R-:W-:Y:S05]  /*6650*/  @!P1 BRA `(.L_x_106) ;  /* 0x0000000000509947 */ /* 0x000fea0003800000 */
[----:B------:R-:W-:Y:S01]  /*6660*/  ISETP.NE.AND P1, PT, R90, RZ, PT ;  /* 0x000000ff5a00720c */ /* 0x000fe20003f25270 */
[----:B------:R-:W-:Y:S01]  /*6670*/  BSSY B0, `(.L_x_107) ;  /* 0x000000a000007945 */ /* 0x000fe20003800000 */
[----:B------:R-:W-:Y:S11]  /*6680*/  ISETP.NE.AND P0, PT, R89, RZ, PT ;  /* 0x000000ff5900720c */ /* 0x000ff60003f05270 */
[----:B-1----:R-:W-:Y:S04]  /*6690*/  @P1 IMAD R5, R87, 0x2000, R88 ;  /* 0x0000200057051824 */ /* 0x002fe800078e0258 */
[----:B------:R-:W-:Y:S05]  /*66a0*/  @P1 VIADD R4, R5, UR48 ;  /* 0x0000003005041c36 */ /* 0x000fea0008000000 */
[----:B------:R-:W-:Y:S01]  /*66b0*/  @P1 IADD3 R3, PT, PT, R91, R4, RZ ;  /* 0x000000045b031210 */ /* 0x000fe20007ffe0ff */
[----:B------:R-:W-:Y:S01]  /*66c0*/  @P1 IMAD.IADD R4, R75, 0x1, R4 ;  /* 0x000000014b041824 */ /* 0x000fe200078e0204 */
[----:B------:R-:W-:Y:S06]  /*66d0*/  @P0 BRA `(.L_x_108) ;  /* 0x00000000000c0947 */ /* 0x000fec0003800000 */
[----:B--2---:R-:W-:Y:S04]  /*66e0*/  SHF.L.U32 R0, R74, 0x1f, RZ ;  /* 0x0000001f4a007819 */ /* 0x004fe800000006ff */
[----:B------:R-:W1:Y:S02]  /*66f0*/  SYNCS.PHASECHK.TRANS64.TRYWAIT P0, [R2+URZ+0x80], R0 ;  /* 0x00008000020075a7 */ /* 0x000e6400080011ff */
[----:B-1----:R-:W-:Y:S05]  /*6700*/  @!P0 BRA `(.L_x_109) ;  /* 0x0000002800948947 */ /* 0x002fea0003800000 */
.L_x_108:
[----:B------:R-:W-:Y:S05]  /*6710*/  BSYNC B0 ;  /* 0x0000000000007941 */ /* 0x000fea0003800000 */
.L_x_107:
[----:B------:R-:W-:Y:S02]  /*6720*/  ISETP.NE.AND P0, PT, R90, RZ, PT ;  /* 0x000000ff5a00720c */ /* 0x000fe40003f05270 */
[----:B------:R-:W-:Y:S11]  /*6730*/  IADD3 R87, PT, PT, R87, 0x1, RZ ;  /* 0x0000000157577810 */ /* 0x000ff60007ffe0ff */
[----:B-12---:R-:W-:Y:S01]  /*6740*/  @P0 IMAD.IADD R0, R75, 0x1, R3 ;  /* 0x000000014b000824 */ /* 0x006fe200078e0203 */
[----:B------:R-:W-:Y:S05]  /*6750*/  @P0 WARPSYNC.ALL ;  /* 0x0000000000000948 */ /* 0x000fea0003800000 */
[----:B------:R3:W4:Y:S04]  /*6760*/  @P0 LDSM.16.M88.4 R52, [R5+UR48+0x400] ;  /* 0x000400300534083b */ /* 0x0007280008000200 */
[----:B------:R3:W1:Y:S04]  /*6770*/  @P0 LDSM.16.M88.4 R48, [R4+0x400] ;  /* 0x000400000430083b */ /* 0x0006680000000200 */
[----:B------:R3:W2:Y:S04]  /*6780*/  @P0 LDSM.16.M88.4 R40, [R3+0x400] ;  /* 0x000400000328083b */ /* 0x0006a80000000200 */
[----:B------:R3:W1:Y:S02]  /*6790*/  @P0 LDSM.16.M88.4 R44, [R0+0x400] ;  /* 0x00040000002c083b */ /* 0x0006640000000200 */
.L_x_106:
[----:B------:R-:W-:Y:S05]  /*67a0*/  BSYNC B1 ;  /* 0x0000000000017941 */ /* 0x000fea0003800000 */
.L_x_105:
[----:B--23--:R-:W-:Y:S05]  /*67b0*/  VIADD R0, R34, 0x20 ;  /* 0x0000002022007836 */ /* 0x00cfea0000000000 */
[----:B------:R-:W-:Y:S04]  /*67c0*/  SHF.R.U32.HI R0, RZ, 0x15, R0 ;  /* 0x00000015ff007819 */ /* 0x000fe80000011600 */
[----:B------:R-:W-:Y:S11]  /*67d0*/  LOP3.LUT P0, RZ, R0, 0x3, R69, 0x48, !PT ;  /* 0x0000000300ff7812 */ /* 0x000ff60007804845 */
[----:B------:R-:W-:Y:S02]  /*67e0*/  @!UPT UIADD3 URZ, UPT, UPT, URZ, URZ, URZ ;  /* 0x000000fffffff290 */ /* 0x000fe4000fffe0ff */
[----:B------:R-:W-:Y:S05]  /*67f0*/  @!P0 BRA `(.L_x_110) ;  /* 0x0000000000408947 */ /* 0x000fea0003800000 */
[----:B------:R-:W2:Y:S01]  /*6800*/  LDCU.64 UR8, c[0x4][0x70] ;  /* 0x01000e00ff0877ac */ /* 0x000ea20008000a00 */
[----:B------:R-:W-:Y:S01]  /*6810*/  MOV R3, 0x0 ;  /* 0x0000000000037802 */ /* 0x000fe20000000f00 */
[----:B-1----:R-:W-:Y:S02]  /*6820*/  HFMA2 R12, -RZ, RZ, 0, 5.9604644775390625e-08 ;  /* 0x00000001ff0c7431 */ /* 0x002fe400000001ff */
[----:B------:R-:W-:Y:S02]  /*6830*/  IMAD.MOV.U32 R8, RZ, RZ, 0x192 ;  /* 0x00000192ff087424 */ /* 0x000fe400078e00ff */
[----:B------:R-:W-:Y:S01]  /*6840*/  IMAD.MOV.U32 R13, RZ, RZ, RZ ;  /* 0x000000ffff0d7224 */ /* 0x000fe200078e00ff */
[----:B------:R-:W1:Y:S01]  /*6850*/  LDCU.64 UR6, c[0x4][0x78] ;  /* 0x01000f00ff0677ac */ /* 0x000e620008000a00 */
[----:B------:R-:W3:Y:S01]  /*6860*/  LDC.64 R2, c[0x4][R3] ;  /* 0x0100000003027b82 */ /* 0x000ee20000000a00 */
[----:B------:R-:W5:Y:S01]  /*6870*/  LDCU.64 UR4, c[0x4][0x10] ;  /* 0x01000200ff0477ac */ /* 0x000f620008000a00 */
[----:B--2---:R-:W-:Y:S01]  /*6880*/  MOV R5, UR9 ;  /* 0x0000000900057c02 */ /* 0x004fe20008000f00 */
[----:B------:R-:W-:Y:S01]  /*6890*/  IMAD.U32 R4, RZ, RZ, UR8 ;  /* 0x00000008ff047e24 */ /* 0x000fe2000f8e00ff */
[----:B-1----:R-:W-:Y:S01]  /*68a0*/  MOV R7, UR7 ;  /* 0x0000000700077c02 */ /* 0x002fe20008000f00 */
[----:B------:R-:W-:Y:S01]  /*68b0*/  IMAD.U32 R6, RZ, RZ, UR6 ;  /* 0x00000006ff067e24 */ /* 0x000fe2000f8e00ff */
[----:B-----5:R-:W-:Y:S01]  /*68c0*/  MOV R11, UR5 ;  /* 0x00000005000b7c02 */ /* 0x020fe20008000f00 */
[----:B------:R-:W-:Y:S02]  /*68d0*/  IMAD.U32 R10, RZ, RZ, UR4 ;  /* 0x00000004ff0a7e24 */ /* 0x000fe4000f8e00ff */
[----:B------:R-:W-:Y:S07]  /*68e0*/  LEPC R20, `(.L_x_110) ;  /* 0x000000001014794e */ /* 0x000fee0000000000 */
[----:B---34-:R-:W-:Y:S05]  /*68f0*/  CALL.ABS.NOINC R2 ;  /* 0x0000000002007343 */ /* 0x018fea0003c00000 */
.L_x_110:
[----:B------:R-:W-:Y:S01]  /*6900*/  ISETP.NE.AND P6, PT, R81, RZ, PT ;  /* 0x000000ff5100720c */ /* 0x000fe20003fc5270 */
[----:B------:R-:W-:Y:S05]  /*6910*/  WARPSYNC.ALL ;  /* 0x0000000000007948 */ /* 0x000fea0003800000 */
[----:B------:R-:W-:Y:S01]  /*6920*/  R2UR UR4, R34 ;  /* 0x00000000220472ca */ /* 0x000fe200000e0000 */
[----:B------:R-:W-:Y:S01]  /*6930*/  IMAD.U32 R0, RZ, RZ, UR51 ;  /* 0x00000033ff007e24 */ /* 0x000fe2000f8e00ff */
[----:B----4-:R-:W-:Y:S01]  /*6940*/  LOP3.LUT R20, R52, 0xffffe000, RZ, 0xc0, !PT ;  /* 0xffffe00034147812 */ /* 0x010fe200078ec0ff */
[----:B------:R-:W-:Y:S01]  /*6950*/  IMAD.U32 R21, RZ, RZ, UR37 ;  /* 0x00000025ff157e24 */ /* 0x000fe2000f8e00ff */
[----:B------:R-:W-:Y:S01]  /*6960*/  ISETP.NE.AND P0, PT, R77, RZ, PT ;  /* 0x000000ff4d00720c */ /* 0x000fe20003f05270 */
[----:B------:R-:W-:Y:S02]  /*6970*/  BSSY.RECONVERGENT B0, `(.L_x_111) ;  /* 0x000005b000007945 */ /* 0x000fe40003800200 */
[----:B------:R-:W-:Y:S05]  /*6980*/  @P6 LEA R0, R0, UR48, 0x3 ;  /* 0x0000003000006c11 */ /* 0x000fea000f8e18ff */
[----:B------:R-:W-:Y:S01]  /*6990*/  @P6 VIADD R0, R0, 0xa0 ;  /* 0x000000a000006836 */ /* 0x000fe20000000000 */
[----:B-1----:R-:W1:Y:S04]  /*69a0*/  LDTM.16dp128bit.x8 R4, tmem[UR4+0x20] ;  /* 0x00002004000479ee */ /* 0x002e680008180000 */
[----:B------:R-:W-:Y:S01]  /*69b0*/  @P6 PRMT R21, R21, 0x654, R0 ;  /* 0x0000065415156816 */ /* 0x000fe20000000000 */
[C---:B-1----:R-:W-:Y:S01]  /*69c0*/  FMUL R0, R33.reuse, R4 ;  /* 0x0000000421007220 */ /* 0x042fe20000400000 */
[C---:B------:R-:W-:Y:S01]  /*69d0*/  FMUL R4, R33.reuse, R8 ;  /* 0x0000000821047220 */ /* 0x040fe20000400000 */
[C---:B------:R-:W-:Y:S01]  /*69e0*/  FMUL R8, R33.reuse, R12 ;  /* 0x0000000c21087220 */ /* 0x040fe20000400000 */
[----:B------:R-:W-:Y:S01]  /*69f0*/  FMUL R12, R33, R16 ;  /* 0x00000010210c7220 */ /* 0x000fe20000400000 */
[----:B------:R-:W-:Y:S01]  /*6a00*/  LOP3.LUT R16, R53, 0xffffe000, RZ, 0xc0, !PT ;  /* 0xffffe00035107812 */ /* 0x000fe200078ec0ff */
[C---:B------:R-:W-:Y:S01]  /*6a10*/  FMUL R2, R33.reuse, R5 ;  /* 0x0000000521027220 */ /* 0x040fe20000400000 */
[C---:B------:R-:W-:Y:S01]  /*6a20*/  FMUL R3, R33.reuse, R6 ;  /* 0x0000000621037220 */ /* 0x040fe20000400000 */
[----:B------:R-:W-:Y:S01]  /*6a30*/  FMUL R5, R33, R9 ;  /* 0x0000000921057220 */ /* 0x000fe20000400000 */
[----:B------:R-:W-:Y:S01]  /*6a40*/  FFMA R36, R35, R20, R0 ;  /* 0x0000001423247223 */ /* 0x000fe20000000000 */
[----:B------:R-:W-:Y:S01]  /*6a50*/  LOP3.LUT R0, R54, 0xffffe000, RZ, 0xc0, !PT ;  /* 0xffffe00036007812 */ /* 0x000fe200078ec0ff */
[C---:B------:R-:W-:Y:S01]  /*6a60*/  FMUL R6, R33.reuse, R10 ;  /* 0x0000000a21067220 */ /* 0x040fe20000400000 */
[C---:B------:R-:W-:Y:S01]  /*6a70*/  FMUL R9, R33.reuse, R13 ;  /* 0x0000000d21097220 */ /* 0x040fe20000400000 */
[C---:B------:R-:W-:Y:S01]  /*6a80*/  FMUL R10, R33.reuse, R14 ;  /* 0x0000000e210a7220 */ /* 0x040fe20000400000 */
[----:B------:R-:W-:Y:S01]  /*6a90*/  F2FP.TF32.F32.PACK_B R36, R36 ;  /* 0x00000024ff24723e */ /* 0x000fe200024050ff */
[----:B------:R-:W-:Y:S01]  /*6aa0*/  FMUL R13, R33, R17 ;  /* 0x00000011210d7220 */ /* 0x000fe20000400000 */
[----:B------:R-:W-:Y:S01]  /*6ab0*/  LOP3.LUT R17, R55, 0xffffe000, RZ, 0xc0, !PT ;  /* 0xffffe00037117812 */ /* 0x000fe200078ec0ff */
[----:B------:R-:W-:Y:S01]  /*6ac0*/  FMUL R14, R33, R18 ;  /* 0x00000012210e7220 */ /* 0x000fe20000400000 */
[----:B------:R-:W-:Y:S01]  /*6ad0*/  LOP3.LUT R18, R48, 0xffffe000, RZ, 0xc0, !PT ;  /* 0xffffe00030127812 */ /* 0x000fe200078ec0ff */
[----:B------:R-:W-:Y:S01]  /*6ae0*/  FFMA R37, R35, R16, R2 ;  /* 0x0000001023257223 */ /* 0x000fe20000000002 */
[----:B------:R-:W-:Y:S01]  /*6af0*/  LOP3.LUT R2, R49, 0xffffe000, RZ, 0xc0, !PT ;  /* 0xffffe00031027812 */ /* 0x000fe200078ec0ff */
[----:B------:R-:W-:Y:S01]  /*6b00*/  FMUL R7, R33, R7 ;  /* 0x0000000721077220 */ /* 0x000fe20000400000 */
[----:B------:R-:W-:Y:S01]  /*6b10*/  LOP3.LUT R16, R41, 0xffffe000, RZ, 0xc0, !PT ;  /* 0xffffe00029107812 */ /* 0x000fe200078ec0ff */
[C---:B------:R-:W-:Y:S01]  /*6b20*/  FFMA R38, R35.reuse, R0, R3 ;  /* 0x0000000023267223 */ /* 0x040fe20000000003 */
[----:B------:R-:W-:Y:S01]  /*6b30*/  LOP3.LUT R0, R50, 0xffffe000, RZ, 0xc0, !PT ;  /* 0xffffe00032007812 */ /* 0x000fe200078ec0ff */
[C---:B------:R-:W-:Y:S01]  /*6b40*/  FFMA R39, R35.reuse, R17, R7 ;  /* 0x0000001123277223 */ /* 0x040fe20000000007 */
[----:B------:R-:W-:Y:S01]  /*6b50*/  LOP3.LUT R3, R40, 0xffffe000, RZ, 0xc0, !PT ;  /* 0xffffe00028037812 */ /* 0x000fe200078ec0ff */
[C---:B------:R-:W-:Y:S01]  /*6b60*/  FFMA R4, R35.reuse, R18, R4 ;  /* 0x0000001223047223 */ /* 0x040fe20000000004 */
[----:B------:R-:W-:Y:S01]  /*6b70*/  F2FP.TF32.F32.PACK_B R37, R37 ;  /* 0x00000025ff25723e */ /* 0x000fe200024050ff */
[----:B------:R-:W-:Y:S01]  /*6b80*/  FFMA R5, R35, R2, R5 ;  /* 0x0000000223057223 */ /* 0x000fe20000000005 */
[----:B------:R-:W-:Y:S01]  /*6b90*/  LOP3.LUT R2, R51, 0xffffe000, RZ, 0xc0, !PT ;  /* 0xffffe00033027812 */ /* 0x000fe200078ec0ff */
[----:B------:R-:W-:Y:S01]  /*6ba0*/  FMUL R11, R33, R11 ;  /* 0x0000000b210b7220 */ /* 0x000fe20000400000 */
[----:B------:R-:W-:Y:S01]  /*6bb0*/  F2FP.TF32.F32.PACK_B R38, R38 ;  /* 0x00000026ff26723e */ /* 0x000fe200024050ff */
[C---:B------:R-:W-:Y:S01]  /*6bc0*/  FFMA R6, R35.reuse, R0, R6 ;  /* 0x0000000023067223 */ /* 0x040fe20000000006 */
[----:B------:R-:W-:Y:S01]  /*6bd0*/  LOP3.LUT R0, R42, 0xffffe000, RZ, 0xc0, !PT ;  /* 0xffffe0002a007812 */ /* 0x000fe200078ec0ff */
[----:B------:R-:W-:Y:S01]  /*6be0*/  FFMA R7, R35, R2, R11 ;  /* 0x0000000223077223 */ /* 0x000fe2000000000b */
[----:B------:R-:W-:Y:S01]  /*6bf0*/  LOP3.LUT R2, R43, 0xffffe000, RZ, 0xc0, !PT ;  /* 0xffffe0002b027812 */ /* 0x000fe200078ec0ff */
[----:B------:R-:W-:Y:S01]  /*6c00*/  FFMA R8, R35, R3, R8 ;  /* 0x0000000323087223 */ /* 0x000fe20000000008 */
[----:B------:R-:W-:Y:S01]  /*6c10*/  LOP3.LUT R3, R45, 0xffffe000, RZ, 0xc0, !PT ;  /* 0xffffe0002d037812 */ /* 0x000fe200078ec0ff */
[----:B------:R-:W-:Y:S01]  /*6c20*/  FFMA R9, R35, R16, R9 ;  /* 0x0000001023097223 */ /* 0x000fe20000000009 */
[----:B------:R-:W-:Y:S01]  /*6c30*/  F2FP.TF32.F32.PACK_B R39, R39 ;  /* 0x00000027ff27723e */ /* 0x000fe200024050ff */
[----:B------:R-:W-:Y:S01]  /*6c40*/  FMUL R15, R33, R15 ;  /* 0x0000000f210f7220 */ /* 0x000fe20000400000 */
[----:B------:R-:W-:Y:S01]  /*6c50*/  LOP3.LUT R16, R46, 0xffffe000, RZ, 0xc0, !PT ;  /* 0xffffe0002e107812 */ /* 0x000fe200078ec0ff */
[C---:B------:R-:W-:Y:S01]  /*6c60*/  FFMA R10, R35.reuse, R0, R10 ;  /* 0x00000000230a7223 */ /* 0x040fe2000000000a */
        /* <DEDUP_REMOVED lines=8> */
[----:B------:R-:W-:Y:S01]  /*6cf0*/  F2FP.TF32.F32.PACK_B R6, R6 ;  /* 0x00000006ff06723e */ /* 0x000fe200024050ff */
[C---:B------:R-:W-:Y:S01]  /*6d00*/  FFMA R13, R35.reuse, R3, R13 ;  /* 0x00000003230d7223 */ /* 0x040fe2000000000d */
[----:B------:R-:W-:Y:S01]  /*6d10*/  F2FP.TF32.F32.PACK_B R7, R7 ;  /* 0x00000007ff07723e */ /* 0x000fe200024050ff */
[C---:B------:R-:W-:Y:S01]  /*6d20*/  FFMA R14, R35.reuse, R16, R14 ;  /* 0x00000010230e7223 */ /* 0x040fe2000000000e */
[----:B------:R-:W-:Y:S01]  /*6d30*/  FFMA R15, R35, R2, R19 ;  /* 0x00000002230f7223 */ /* 0x000fe20000000013 */
[----:B------:R-:W-:Y:S02]  /*6d40*/  F2FP.TF32.F32.PACK_B R8, R8 ;  /* 0x00000008ff08723e */ /* 0x000fe400024050ff */
[----:B------:R1:W-:Y:S01]  /*6d50*/  STSM.16.M88.4 [R82+0x2400], R4 ;  /* 0x0024000452007844 */ /* 0x0003e20000000200 */
[----:B------:R-:W-:Y:S02]  /*6d60*/  F2FP.TF32.F32.PACK_B R9, R9 ;  /* 0x00000009ff09723e */ /* 0x000fe400024050ff */
[----:B------:R-:W-:Y:S02]  /*6d70*/  F2FP.TF32.F32.PACK_B R10, R10 ;  /* 0x0000000aff0a723e */ /* 0x000fe400024050ff */
[----:B------:R-:W-:Y:S02]  /*6d80*/  F2FP.TF32.F32.PACK_B R11, R11 ;  /* 0x0000000bff0b723e */ /* 0x000fe400024050ff */
[----:B------:R-:W-:Y:S02]  /*6d90*/  F2FP.TF32.F32.PACK_B R12, R12 ;  /* 0x0000000cff0c723e */ /* 0x000fe400024050ff */
[----:B------:R-:W-:Y:S01]  /*6da0*/  F2FP.TF32.F32.PACK_B R13, R13 ;  /* 0x0000000dff0d723e */ /* 0x000fe200024050ff */
[----:B------:R1:W-:Y:S01]  /*6db0*/  STSM.16.M88.4 [R85+0x2000], R8 ;  /* 0x0020000855007844 */ /* 0x0003e20000000200 */
[----:B------:R-:W-:Y:S02]  /*6dc0*/  F2FP.TF32.F32.PACK_B R14, R14 ;  /* 0x0000000eff0e723e */ /* 0x000fe400024050ff */
[----:B------:R-:W-:Y:S02]  /*6dd0*/  F2FP.TF32.F32.PACK_B R15, R15 ;  /* 0x0000000fff0f723e */ /* 0x000fe400024050ff */
[----:B------:R-:W-:Y:S02]  /*6de0*/  LEA R0, R87, UR48, 0x3 ;  /* 0x0000003057007c11 */ /* 0x000fe4000f8e18ff */
[----:B------:R-:W-:Y:S01]  /*6df0*/  @P6 SHF.L.U32 R2, R74, 0x1f, RZ ;  /* 0x0000001f4a026819 */ /* 0x000fe200000006ff */
[----:B------:R1:W-:Y:S01]  /*6e00*/  STSM.16.M88.4 [R86+0x2000], R12 ;  /* 0x0020000c56007844 */ /* 0x0003e20000000200 */
        /* <DEDUP_REMOVED lines=8> */
[----:B------:R-:W-:Y:S02]  /*6e90*/  UIADD3 UR8, UP0, UPT, UR52, 0x680, URZ ;  /* 0x0000068034087890 */ /* 0x000fe4000ff1e0ff */
[----:B------:R-:W-:Y:S02]  /*6ea0*/  UIADD3 UR5, UPT, UPT, UR41, 0x20, URZ ;  /* 0x0000002029057890 */ /* 0x000fe4000fffe0ff */
[----:B------:R-:W-:Y:S02]  /*6eb0*/  UIADD3 UR4, UPT, UPT, UR48, 0x2400, URZ ;  /* 0x0000240030047890 */ /* 0x000fe4000fffe0ff */
[----:B------:R-:W-:Y:S01]  /*6ec0*/  UIADD3.X UR9, UPT, UPT, URZ, UR53, URZ, UP0, !UPT ;  /* 0x00000035ff097290 */ /* 0x000fe200087fe4ff */
[----:B------:R-:W-:Y:S01]  /*6ed0*/  UMOV UR6, UR42 ;  /* 0x0000002a00067c82 */ /* 0x000fe20008000000 */
[----:B------:R-:W-:Y:S07]  /*6ee0*/  UMOV UR7, UR36 ;  /* 0x0000002400077c82 */ /* 0x000fee0008000000 */
[----:B------:R2:W-:Y:S01]  /*6ef0*/  UTMASTG.3D [UR4], [UR8] ;  /* 0x00000004080073b5 */ /* 0x0005e20008010000 */
[----:B------:R0:W-:Y:S01]  /*6f00*/  UTMACMDFLUSH ;  /* 0x00000000000079b7 */ /* 0x0001e20000000000 */
[----:B--2---:R-:W-:Y:S04]  /*6f10*/  DEPBAR.LE SB0, 0x1 ;  /* 0x000080400000791a */ /* 0x004fe80000000000 */
.L_x_112:
[----:B------:R-:W-:Y:S05]  /*6f20*/  BSYNC.RECONVERGENT B0 ;  /* 0x0000000000007941 */ /* 0x000fea0003800200 */
.L_x_111:
[----:B------:R-:W-:Y:S01]  /*6f30*/  BAR.SYNC.DEFER_BLOCKING 0x1, 0x80 ;  /* 0x0042000000007b1d */ /* 0x000fe20000010000 */
[----:B------:R-:W-:Y:S04]  /*6f40*/  UIADD3 UR40, UPT, UPT, UR51, 0x1, URZ ;  /* 0x0000000133287890 */ /* 0x000fe8000fffe0ff */
[----:B------:R-:W-:Y:S04]  /*6f50*/  UISETP.NE.AND UP0, UPT, UR40, 0x4, UPT ;  /* 0x000000042800788c */ /* 0x000fe8000bf05270 */
[----:B------:R-:W-:Y:S01]  /*6f60*/  USEL UR40, UR40, URZ, UP0 ;  /* 0x000000ff28287287 */ /* 0x000fe20008000000 */
[----:B------:R2:W-:Y:S01]  /*6f70*/  @P6 SYNCS.ARRIVE.TRANS64.RED.A1T0 RZ, [R21+URZ], RZ ;  /* 0x000000ff15ff69a7 */ /* 0x0005e200081004ff */
[----:B------:R-:W-:Y:S01]  /*6f80*/  BSSY B1, `(.L_x_113) ;  /* 0x0000018000017945 */ /* 0x000fe20003800000 */
[----:B------:R-:W3:Y:S02]  /*6f90*/  @P6 SYNCS.PHASECHK.TRANS64.TRYWAIT P0, [R0+URZ+0x80], R2 ;  /* 0x00008002000065a7 */ /* 0x000ee400080011ff */
[----:B---3--:R-:W-:Y:S01]  /*6fa0*/  @P6 SEL R89, RZ, 0x1, !P0 ;  /* 0x00000001ff596807 */ /* 0x008fe20004000000 */
[----:B--2---:R-:W-:Y:S06]  /*6fb0*/  @!P6 BRA `(.L_x_114) ;  /* 0x000000000050e947 */ /* 0x004fec0003800000 */
        /* <DEDUP_REMOVED lines=8> */
[----:B------:R-:W-:Y:S04]  /*7040*/  SHF.L.U32 R5, R74, 0x1f, RZ ;  /* 0x0000001f4a057819 */ /* 0x000fe800000006ff */
[----:B------:R-:W1:Y:S02]  /*7050*/  SYNCS.PHASECHK.TRANS64.TRYWAIT P0, [R0+URZ+0x80], R5 ;  /* 0x00008005000075a7 */ /* 0x000e6400080011ff */
[----:B-1----:R-:W-:Y:S05]  /*7060*/  @!P0 BRA `(.L_x_117) ;  /* 0x0000002000508947 */ /* 0x002fea0003800000 */
.L_x_116:
[----:B------:R-:W-:Y:S05]  /*7070*/  BSYNC B0 ;  /* 0x0000000000007941 */ /* 0x000fea0003800000 */
.L_x_115:
[----:B------:R-:W-:Y:S02]  /*7080*/  ISETP.NE.AND P0, PT, R90, RZ, PT ;  /* 0x000000ff5a00720c */ /* 0x000fe40003f05270 */
[----:B------:R-:W-:Y:S11]  /*7090*/  IADD3 R87, PT, PT, R87, 0x1, RZ ;  /* 0x0000000157577810 */ /* 0x000ff60007ffe0ff */
[----:B-1----:R-:W-:Y:S01]  /*70a0*/  @P0 IMAD.IADD R0, R75, 0x1, R2 ;  /* 0x000000014b000824 */ /* 0x002fe200078e0202 */
[----:B------:R-:W-:Y:S05]  /*70b0*/  @P0 WARPSYNC.ALL ;  /* 0x0000000000000948 */ /* 0x000fea0003800000 */
[----:B------:R2:W3:Y:S04]  /*70c0*/  @P0 LDSM.16.M88.4 R52, [R4+UR48+0x400] ;  /* 0x000400300434083b */ /* 0x0004e80008000200 */
[----:B------:R2:W4:Y:S04]  /*70d0*/  @P0 LDSM.16.M88.4 R48, [R3+0x400] ;  /* 0x000400000330083b */ /* 0x0005280000000200 */
[----:B------:R2:W1:Y:S04]  /*70e0*/  @P0 LDSM.16.M88.4 R40, [R2+0x400] ;  /* 0x000400000228083b */ /* 0x0004680000000200 */
[----:B------:R2:W1:Y:S02]  /*70f0*/  @P0 LDSM.16.M88.4 R44, [R0+0x400] ;  /* 0x00040000002c083b */ /* 0x0004640000000200 */
.L_x_114:
[----:B------:R-:W-:Y:S05]  /*7100*/  BSYNC B1 ;  /* 0x0000000000017941 */ /* 0x000fea0003800000 */
.L_x_113:
[----:B--2---:R-:W-:Y:S05]  /*7110*/  VIADD R0, R34, 0x40 ;  /* 0x0000004022007836 */ /* 0x004fea0000000000 */
        /* <DEDUP_REMOVED lines=20> */
.L_x_118:
[----:B------:R-:W-:Y:S01]  /*7260*/  ISETP.NE.AND P6, PT, R81, RZ, PT ;  /* 0x000000ff5100720c */ /* 0x000fe20003fc5270 */
[----:B------:R-:W-:Y:S05]  /*7270*/  WARPSYNC.ALL ;  /* 0x0000000000007948 */ /* 0x000fea0003800000 */
[----:B------:R-:W-:Y:S01]  /*7280*/  R2UR UR4, R34 ;  /* 0x00000000220472ca */ /* 0x000fe200000e0000 */
[----:B------:R-:W-:Y:S01]  /*7290*/  IMAD.U32 R0, RZ, RZ, UR40 ;  /* 0x00000028ff007e24 */ /* 0x000fe2000f8e00ff */
[----:B---3--:R-:W-:Y:S01]  /*72a0*/  LOP3.LUT R20, R52, 0xffffe000, RZ, 0xc0, !PT ;  /* 0xffffe00034147812 */ /* 0x008fe200078ec0ff */
        /* <DEDUP_REMOVED lines=24> */
[----:B----4-:R-:W-:Y:S01]  /*7430*/  LOP3.LUT R18, R48, 0xffffe000, RZ, 0xc0, !PT ;  /* 0xffffe00030127812 */ /* 0x010fe200078ec0ff */
        /* <DEDUP_REMOVED lines=68> */
.L_x_120:
[----:B------:R-:W-:Y:S05]  /*7880*/  BSYNC.RECONVERGENT B0 ;  /* 0x0000000000007941 */ /* 0x000fea0003800200 */
.L_x_119:
        /* <DEDUP_REMOVED lines=12> */
[----:B------:R-:W-:Y:S04]  /*7950*/  @P1 IMAD R87, R87, 0x2000, R88 ;  /* 0x0000200057571824 */ /* 0x000fe800078e0258 */
[----:B------:R-:W-:Y:S05]  /*7960*/  @P1 VIADD R3, R87, UR48 ;  /* 0x0000003057031c36 */ /* 0x000fea0008000000 */
[----:B------:R-:W-:Y:S01]  /*7970*/  @P1 IADD3 R91, PT, PT, R91, R3, RZ ;  /* 0x000000035b5b1210 */ /* 0x000fe20007ffe0ff */
[----:B------:R-:W-:Y:S01]  /*7980*/  @P1 IMAD.IADD R3, R75, 0x1, R3 ;  /* 0x000000014b031824 */ /* 0x000fe200078e0203 */
[----:B------:R-:W-:Y:S06]  /*7990*/  @P0 BRA `(.L_x_124) ;  /* 0x00000000000c0947 */ /* 0x000fec0003800000 */
[----:B------:R-:W-:Y:S04]  /*79a0*/  SHF.L.U32 R0, R74, 0x1f, RZ ;  /* 0x0000001f4a007819 */ /* 0x000fe800000006ff */
[----:B------:R-:W2:Y:S02]  /*79b0*/  SYNCS.PHASECHK.TRANS64.TRYWAIT P0, [R2+URZ+0x80], R0 ;  /* 0x00008000020075a7 */ /* 0x000ea400080011ff */
[----:B--2---:R-:W-:Y:S05]  /*79c0*/  @!P0 BRA `(.L_x_125) ;  /* 0x00000018000c8947 */ /* 0x004fea0003800000 */
.L_x_124:
[----:B------:R-:W-:Y:S05]  /*79d0*/  BSYNC B0 ;  /* 0x0000000000007941 */ /* 0x000fea0003800000 */
.L_x_123:
[----:B------:R-:W-:Y:S11]  /*79e0*/  ISETP.NE.AND P0, PT, R90, RZ, PT ;  /* 0x000000ff5a00720c */ /* 0x000ff60003f05270 */
[----:B------:R-:W-:Y:S02]  /*79f0*/  @!UPT UIADD3 URZ, UPT, UPT, URZ, URZ, URZ ;  /* 0x000000fffffff290 */ /* 0x000fe4000fffe0ff */
[----:B--2---:R-:W-:Y:S01]  /*7a00*/  @P0 IADD3 R0, PT, PT, R75, R91, RZ ;  /* 0x0000005b4b000210 */ /* 0x004fe20007ffe0ff */
[----:B------:R-:W-:Y:S05]  /*7a10*/  @P0 WARPSYNC.ALL ;  /* 0x0000000000000948 */ /* 0x000fea0003800000 */
[----:B------:R2:W3:Y:S04]  /*7a20*/  @P0 LDSM.16.M88.4 R52, [R87+UR48+0x400] ;  /* 0x000400305734083b */ /* 0x0004e80008000200 */
[----:B------:R2:W4:Y:S04]  /*7a30*/  @P0 LDSM.16.M88.4 R48, [R3+0x400] ;  /* 0x000400000330083b */ /* 0x0005280000000200 */
[----:B------:R2:W1:Y:S04]  /*7a40*/  @P0 LDSM.16.M88.4 R40, [R91+0x400] ;  /* 0x000400005b28083b */ /* 0x0004680000000200 */
[----:B------:R2:W1:Y:S02]  /*7a50*/  @P0 LDSM.16.M88.4 R44, [R0+0x400] ;  /* 0x00040000002c083b */ /* 0x0004640000000200 */
.L_x_122:
[----:B------:R-:W-:Y:S05]  /*7a60*/  BSYNC B1 ;  /* 0x0000000000017941 */ /* 0x000fea0003800000 */
.L_x_121:
        /* <DEDUP_REMOVED lines=21> */
.L_x_126:
[----:B------:R-:W-:Y:S01]  /*7bc0*/  ISETP.NE.AND P0, PT, R77, RZ, PT ;  /* 0x000000ff4d00720c */ /* 0x000fe20003f05270 */
[----:B------:R-:W-:Y:S05]  /*7bd0*/  WARPSYNC.ALL ;  /* 0x0000000000007948 */ /* 0x000fea0003800000 */
[----:B------:R-:W-:Y:S01]  /*7be0*/  R2UR UR4, R34 ;  /* 0x00000000220472ca */ /* 0x000fe200000e0000 */
[----:B------:R-:W-:Y:S01]  /*7bf0*/  BSSY.RECONVERGENT B0, `(.L_x_127) ;  /* 0x000005c000007945 */ /* 0x000fe20003800200 */
[----:B------:R-:W-:Y:S02]  /*7c00*/  R2UR UR5, R84 ;  /* 0x00000000540572ca */ /* 0x000fe400000e0000 */
[----:B---3--:R-:W-:Y:S02]  /*7c10*/  LOP3.LUT R0, R52, 0xffffe000, RZ, 0xc0, !PT ;  /* 0xffffe00034007812 */ /* 0x008fe400078ec0ff */
[----:B------:R-:W-:Y:S02]  /*7c20*/  LOP3.LUT R2, R53, 0xffffe000, RZ, 0xc0, !PT ;  /* 0xffffe00035027812 */ /* 0x000fe400078ec0ff */
[----:B------:R-:W-:Y:S02]  /*7c30*/  LOP3.LUT R3, R54, 0xffffe000, RZ, 0xc0, !PT ;  /* 0xffffe00036037812 */ /* 0x000fe400078ec0ff */
[----:B------:R-:W-:Y:S02]  /*7c40*/  LOP3.LUT R20, R55, 0xffffe000, RZ, 0xc0, !PT ;  /* 0xffffe00037147812 */ /* 0x000fe400078ec0ff */
[----:B----4-:R-:W-:Y:S01]  /*7c50*/  LOP3.LUT R21, R48, 0xffffe000, RZ, 0xc0, !PT ;  /* 0xffffe00030157812 */ /* 0x010fe200078ec0ff */
[----:B-1----:R-:W1:Y:S01]  /*7c60*/  LDTM.16dp128bit.x8 R4, tmem[UR4+0x60] ;  /* 0x00006004000479ee */ /* 0x002e620008180000 */
[----:B------:R-:W-:Y:S01]  /*7c70*/  LOP3.LUT R34, R49, 0xffffe000, RZ, 0xc0, !PT ;  /* 0xffffe00031227812 */ /* 0x000fe200078ec0ff */
[----:B------:R-:W-:Y:S01]  /*7c80*/  UIADD3 UR5, UPT, UPT, UR5, 0x110, URZ ;  /* 0x0000011005057890 */ /* 0x000fe2000fffe0ff */
[----:B------:R-:W-:Y:S01]  /*7c90*/  LOP3.LUT R36, R50, 0xffffe000, RZ, 0xc0, !PT ;  /* 0xffffe00032247812 */ /* 0x000fe200078ec0ff */
[----:B------:R-:W-:Y:S01]  /*7ca0*/  NOP ;  /* 0x0000000000007918 */ /* 0x000fe20000000000 */
[----:B------:R-:W-:Y:S01]  /*7cb0*/  LOP3.LUT R37, R51, 0xffffe000, RZ, 0xc0, !PT ;  /* 0xffffe00033257812 */ /* 0x000fe200078ec0ff */
[----:B------:R-:W-:Y:S01]  /*7cc0*/  UPRMT UR5, UR37, 0x654, UR5 ;  /* 0x0000065425057896 */ /* 0x000fe20008000005 */
[----:B------:R-:W-:Y:S02]  /*7cd0*/  LOP3.LUT R38, R40, 0xffffe000, RZ, 0xc0, !PT ;  /* 0xffffe00028267812 */ /* 0x000fe400078ec0ff */
[----:B------:R-:W-:Y:S02]  /*7ce0*/  LOP3.LUT R39, R41, 0xffffe000, RZ, 0xc0, !PT ;  /* 0xffffe00029277812 */ /* 0x000fe400078ec0ff */
[----:B------:R-:W-:Y:S02]  /*7cf0*/  LOP3.LUT R40, R42, 0xffffe000, RZ, 0xc0, !PT ;  /* 0xffffe0002a287812 */ /* 0x000fe400078ec0ff */
[----:B------:R-:W-:Y:S02]  /*7d00*/  LOP3.LUT R41, R43, 0xffffe000, RZ, 0xc0, !PT ;  /* 0xffffe0002b297812 */ /* 0x000fe400078ec0ff */
[----:B------:R-:W-:Y:S01]  /*7d10*/  LOP3.LUT R42, R44, 0xffffe000, RZ, 0xc0, !PT ;  /* 0xffffe0002c2a7812 */ /* 0x000fe200078ec0ff */
[----:B-1----:R-:W-:Y:S01]  /*7d20*/  SYNCS.ARRIVE.TRANS64.RED.A1T0 RZ, [UR5], RZ ;  /* 0x000000ffffff79a7 */ /* 0x002fe20008100405 */
[----:B------:R-:W-:Y:S02]  /*7d30*/  LOP3.LUT R43, R45, 0xffffe000, RZ, 0xc0, !PT ;  /* 0xffffe0002d2b7812 */ /* 0x000fe400078ec0ff */
[----:B------:R-:W-:Y:S02]  /*7d40*/  LOP3.LUT R44, R46, 0xffffe000, RZ, 0xc0, !PT ;  /* 0xffffe0002e2c7812 */ /* 0x000fe400078ec0ff */
[----:B------:R-:W-:Y:S01]  /*7d50*/  LOP3.LUT R45, R47, 0xffffe000, RZ, 0xc0, !PT ;  /* 0xffffe0002f2d7812 */ /* 0x000fe200078ec0ff */
[C---:B------:R-:W-:Y:S01]  /*7d60*/  FMUL R4, R33.reuse, R4 ;  /* 0x0000000421047220 */ /* 0x040fe20000400000 */
[C---:B------:R-:W-:Y:S01]  /*7d70*/  FMUL R5, R33.reuse, R5 ;  /* 0x0000000521057220 */ /* 0x040fe20000400000 */
[C---:B------:R-:W-:Y:S01]  /*7d80*/  FMUL R6, R33.reuse, R6 ;  /* 0x0000000621067220 */ /* 0x040fe20000400000 */
[----:B------:R-:W-:Y:S01]  /*7d90*/  FMUL R7, R33, R7 ;  /* 0x0000000721077220 */ /* 0x000fe20000400000 */
[----:B------:R-:W-:Y:S01]  /*7da0*/  FFMA R4, R35, R0, R4 ;  /* 0x0000000023047223 */ /* 0x000fe20000000004 */
[----:B------:R-:W-:Y:S01]  /*7db0*/  FMUL R8, R33, R8 ;  /* 0x0000000821087220 */ /* 0x000fe20000400000 */
[----:B------:R-:W-:Y:S01]  /*7dc0*/  FFMA R5, R35, R2, R5 ;  /* 0x0000000223057223 */ /* 0x000fe20000000005 */
[----:B------:R-:W-:Y:S01]  /*7dd0*/  FMUL R9, R33, R9 ;  /* 0x0000000921097220 */ /* 0x000fe20000400000 */
[----:B------:R-:W-:Y:S01]  /*7de0*/  FFMA R6, R35, R3, R6 ;  /* 0x0000000323067223 */ /* 0x000fe20000000006 */
[----:B------:R-:W-:Y:S01]  /*7df0*/  F2FP.TF32.F32.PACK_B R4, R4 ;  /* 0x00000004ff04723e */ /* 0x000fe200024050ff */
[----:B------:R-:W-:Y:S01]  /*7e00*/  FMUL R10, R33, R10 ;  /* 0x0000000a210a7220 */ /* 0x000fe20000400000 */
[----:B------:R-:W-:Y:S01]  /*7e10*/  F2FP.TF32.F32.PACK_B R5, R5 ;  /* 0x00000005ff05723e */ /* 0x000fe200024050ff */
[----:B------:R-:W-:Y:S01]  /*7e20*/  FFMA R7, R35, R20, R7 ;  /* 0x0000001423077223 */ /* 0x000fe20000000007 */
[----:B------:R-:W-:Y:S01]  /*7e30*/  FMUL R11, R33, R11 ;  /* 0x0000000b210b7220 */ /* 0x000fe20000400000 */
        /* <DEDUP_REMOVED lines=8> */
[----:B------:R-:W-:Y:S01]  /*7ec0*/  F2FP.TF32.F32.PACK_B R6, R6 ;  /* 0x00000006ff06723e */ /* 0x000fe200024050ff */
[----:B------:R-:W-:Y:S01]  /*7ed0*/  FFMA R12, R35, R38, R12 ;  /* 0x00000026230c7223 */ /* 0x000fe2000000000c */
[----:B------:R-:W-:Y:S01]  /*7ee0*/  F2FP.TF32.F32.PACK_B R7, R7 ;  /* 0x00000007ff07723e */ /* 0x000fe200024050ff */
[----:B------:R-:W-:Y:S01]  /*7ef0*/  FMUL R16, R33, R16 ;  /* 0x0000001021107220 */ /* 0x000fe20000400000 */
[----:B------:R-:W-:Y:S01]  /*7f00*/  FFMA R13, R35, R39, R13 ;  /* 0x00000027230d7223 */ /* 0x000fe2000000000d */
[----:B------:R-:W-:Y:S01]  /*7f10*/  FMUL R17, R33, R17 ;  /* 0x0000001121117220 */ /* 0x000fe20000400000 */
[----:B------:R-:W-:Y:S01]  /*7f20*/  FFMA R14, R35, R40, R14 ;  /* 0x00000028230e7223 */ /* 0x000fe2000000000e */
[----:B------:R1:W-:Y:S01]  /*7f30*/  STSM.16.M88.4 [R83+0x6400], R4 ;  /* 0x0064000453007844 */ /* 0x0003e20000000200 */
[----:B------:R-:W-:Y:S01]  /*7f40*/  FMUL R18, R33, R18 ;  /* 0x0000001221127220 */ /* 0x000fe20000400000 */
[----:B------:R-:W-:Y:S01]  /*7f50*/  FFMA R15, R35, R41, R15 ;  /* 0x00000029230f7223 */ /* 0x000fe2000000000f */
[----:B------:R-:W-:Y:S01]  /*7f60*/  FMUL R19, R33, R19 ;  /* 0x0000001321137220 */ /* 0x000fe20000400000 */
[----:B------:R-:W-:Y:S01]  /*7f70*/  F2FP.TF32.F32.PACK_B R8, R8 ;  /* 0x00000008ff08723e */ /* 0x000fe200024050ff */
[C---:B------:R-:W-:Y:S01]  /*7f80*/  FFMA R16, R35.reuse, R42, R16 ;  /* 0x0000002a23107223 */ /* 0x040fe20000000010 */
[----:B------:R-:W-:Y:S01]  /*7f90*/  F2FP.TF32.F32.PACK_B R9, R9 ;  /* 0x00000009ff09723e */ /* 0x000fe200024050ff */
[C---:B------:R-:W-:Y:S01]  /*7fa0*/  FFMA R17, R35.reuse, R43, R17 ;  /* 0x0000002b23117223 */ /* 0x040fe20000000011 */
[----:B------:R-:W-:Y:S01]  /*7fb0*/  F2FP.TF32.F32.PACK_B R10, R10 ;  /* 0x0000000aff0a723e */ /* 0x000fe200024050ff */
[C---:B------:R-:W-:Y:S01]  /*7fc0*/  FFMA R18, R35.reuse, R44, R18 ;  /* 0x0000002c23127223 */ /* 0x040fe20000000012 */
[----:B------:R-:W-:Y:S01]  /*7fd0*/  F2FP.TF32.F32.PACK_B R11, R11 ;  /* 0x0000000bff0b723e */ /* 0x000fe200024050ff */
[----:B------:R-:W-:Y:S01]  /*7fe0*/  FFMA R19, R35, R45, R19 ;  /* 0x0000002d23137223 */ /* 0x000fe20000000013 */
[----:B------:R-:W-:Y:S02]  /*7ff0*/  F2FP.TF32.F32.PACK_B R12, R12 ;  /* 0x0000000cff0c723e */ /* 0x000fe400024050ff */
[----:B------:R-:W-:Y:S01]  /*8000*/  F2FP.TF32.F32.PACK_B R13, R13 ;  /* 0x0000000dff0d723e */ /* 0x000fe200024050ff */
[----:B------:R1:W-:Y:S01]  /*8010*/  STSM.16.M88.4 [R82+0x6400], R8 ;  /* 0x0064000852007844 */ /* 0x0003e20000000200 */
[----:B------:R-:W-:Y:S02]  /*8020*/  F2FP.TF32.F32.PACK_B R14, R14 ;  /* 0x0000000eff0e723e */ /* 0x000fe400024050ff */
[----:B------:R-:W-:Y:S02]  /*8030*/  F2FP.TF32.F32.PACK_B R15, R15 ;  /* 0x0000000fff0f723e */ /* 0x000fe400024050ff */
[----:B------:R-:W-:Y:S02]  /*8040*/  F2FP.TF32.F32.PACK_B R16, R16 ;  /* 0x00000010ff10723e */ /* 0x000fe400024050ff */
[----:B------:R-:W-:Y:S01]  /*8050*/  F2FP.TF32.F32.PACK_B R17, R17 ;  /* 0x00000011ff11723e */ /* 0x000fe200024050ff */
[----:B------:R1:W-:Y:S01]  /*8060*/  STSM.16.M88.4 [R85+0x6000], R12 ;  /* 0x0060000c55007844 */ /* 0x0003e20000000200 */
[----:B------:R-:W-:Y:S02]  /*8070*/  F2FP.TF32.F32.PACK_B R18, R18 ;  /* 0x00000012ff12723e */ /* 0x000fe400024050ff */
[----:B------:R-:W-:Y:S05]  /*8080*/  F2FP.TF32.F32.PACK_B R19, R19 ;  /* 0x00000013ff13723e */ /* 0x000fea00024050ff */
        /* <DEDUP_REMOVED lines=18> */
.L_x_128:
[----:B------:R-:W-:Y:S05]  /*81b0*/  BSYNC.RECONVERGENT B0 ;  /* 0x0000000000007941 */ /* 0x000fea0003800200 */
.L_x_127:
[----:B------:R-:W-:Y:S01]  /*81c0*/  BAR.SYNC.DEFER_BLOCKING 0x1, 0x80 ;  /* 0x0042000000007b1d */ /* 0x000fe20000010000 */
[----:B------:R-:W-:Y:S01]  /*81d0*/  UISETP.NE.AND UP0, UPT, UR49, -0x4, UPT ;  /* 0xfffffffc3100788c */ /* 0x000fe2000bf05270 */
[----:B------:R-:W-:Y:S08]  /*81e0*/  IADD3 R31, PT, PT, R31, 0x1, RZ ;  /* 0x000000011f1f7810 */ /* 0x000ff00007ffe0ff */
[----:B------:R-:W-:Y:S05]  /*81f0*/  BRA.U !UP0, `(.L_x_129) ;  /* 0x0000000108287547 */ /* 0x000fea000b800000 */
[----:B------:R-:W-:Y:S01]  /*8200*/  ISETP.NE.AND P0, PT, R81, RZ, PT ;  /* 0x000000ff5100720c */ /* 0x000fe20003f05270 */
[----:B------:R-:W-:Y:S01]  /*8210*/  IMAD.U32 R2, RZ, RZ, UR51 ;  /* 0x00000033ff027e24 */ /* 0x000fe2000f8e00ff */
[----:B------:R-:W-:Y:S01]  /*8220*/  UIADD3 UR51, UPT, UPT, UR51, 0x1, URZ ;  /* 0x0000000133337890 */ /* 0x000fe2000fffe0ff */
[----:B------:R-:W-:Y:S03]  /*8230*/  IMAD.U32 R0, RZ, RZ, UR37 ;  /* 0x00000025ff007e24 */ /* 0x000fe6000f8e00ff */
[----:B------:R-:W-:Y:S04]  /*8240*/  UISETP.NE.AND UP0, UPT, UR51, 0x4, UPT ;  /* 0x000000043300788c */ /* 0x000fe8000bf05270 */
[----:B------:R-:W-:Y:S03]  /*8250*/  USEL UR51, UR51, URZ, UP0 ;  /* 0x000000ff33337287 */ /* 0x000fe60008000000 */
[----:B------:R-:W-:Y:S05]  /*8260*/  @P0 LEA R2, R2, UR48, 0x3 ;  /* 0x0000003002020c11 */ /* 0x000fea000f8e18ff */
[----:B------:R-:W-:Y:S05]  /*8270*/  @P0 VIADD R2, R2, 0xa0 ;  /* 0x000000a002020836 */ /* 0x000fea0000000000 */
[----:B------:R-:W-:Y:S04]  /*8280*/  @P0 PRMT R0, R0, 0x654, R2 ;  /* 0x0000065400000816 */ /* 0x000fe80000000002 */
[----:B------:R2:W-:Y:S03]  /*8290*/  @P0 SYNCS.ARRIVE.TRANS64.RED.A1T0 RZ, [R0+URZ], RZ ;  /* 0x000000ff00ff09a7 */ /* 0x0005e600081004ff */
.L_x_129:
[----:B------:R-:W-:Y:S01]  /*82a0*/  ISETP.NE.AND P2, PT, R78, RZ, PT ;  /* 0x000000ff4e00720c */ /* 0x000fe20003f45270 */
[----:B------:R-:W-:Y:S01]  /*82b0*/  UIADD3 UR49, UPT, UPT, UR49, 0x4, URZ ;  /* 0x0000000431317890 */ /* 0x000fe2000fffe0ff */
[----:B------:R-:W-:Y:S01]  /*82c0*/  ISETP.NE.AND P0, PT, R80, 0x2, PT ;  /* 0x000000025000780c */ /* 0x000fe20003f05270 */
[----:B-1----:R-:W-:Y:S01]  /*82d0*/  IMAD.IADD R14, R29, 0x1, R62 ;  /* 0x000000011d0e7824 */ /* 0x002fe200078e023e */
[----:B------:R-:W-:Y:S01]  /*82e0*/  ISETP.NE.AND P1, PT, R31, 0x4, PT ;  /* 0x000000041f00780c */ /* 0x000fe20003f25270 */
[----:B------:R-:W-:Y:S01]  /*82f0*/  IMAD.IADD R15, R30, 0x1, R63 ;  /* 0x000000011e0f7824 */ /* 0x000fe200078e023f */
[----:B------:R-:W-:Y:S02]  /*8300*/  SEL R2, RZ, 0x1, P0 ;  /* 0x00000001ff027807 */ /* 0x000fe40000000000 */
[----:B--2---:R-:W-:Y:S02]  /*8310*/  SEL R0, RZ, 0x1, P1 ;  /* 0x00000001ff007807 */ /* 0x004fe40000800000 */
[----:B------:R-:W-:Y:S02]  /*8320*/  LOP3.LUT R72, R72, R2, RZ, 0x3c, !PT ;  /* 0x0000000248487212 */ /* 0x000fe400078e3cff */
[----:B------:R-:W-:Y:S02]  /*8330*/  LOP3.LUT R73, R73, R0, RZ, 0x3c, !PT ;  /* 0x0000000049497212 */ /* 0x000fe400078e3cff */
[----:B------:R-:W-:Y:S02]  /*8340*/  @P2 R2UR UR36, R71 ;  /* 0x00000000472422ca */ /* 0x000fe400000e0000 */
[----:B------:R-:W-:Y:S02]  /*8350*/  SEL R80, R80, RZ, P0 ;  /* 0x000000ff50507207 */ /* 0x000fe40000000000 */
[----:B------:R-:W-:Y:S01]  /*8360*/  SEL R31, R31, RZ, P1 ;  /* 0x000000ff1f1f7207 */ /* 0x000fe20000800000 */
[----:B------:R-:W-:Y:S10]  /*8370*/  @P2 BRA `(.L_x_130) ;  /* 0xffffffcc00082947 */ /* 0x000ff4000383ffff */
[----:B------:R-:W-:-:S09]  /*8380*/  UISETP.NE.AND UP0, UPT, UR50, URZ, UPT ;  /* 0x000000ff3200728c */ /* 0x000fd2000bf05270 */
[----:B------:R-:W-:Y:S05]  /*8390*/  BRA.U !UP0, `(.L_x_131) ;  /* 0x0000000108487547 */ /* 0x000fea000b800000 */
[----:B------:R-:W1:Y:S02]  /*83a0*/  LDCU.64 UR4, c[0x0][0x890] ;  /* 0x00011200ff0477ac */ /* 0x000e640008000a00 */
[----:B-1----:R-:W-:-:S04]  /*83b0*/  UISETP.NE.U32.AND UP0, UPT, UR4, URZ, UPT ;  /* 0x000000ff0400728c */ /* 0x002fc8000bf05070 */
[----:B------:R-:W-:-:S09]  /*83c0*/  UISETP.NE.AND.EX UP0, UPT, UR5, URZ, UPT, UP0 ;  /* 0x000000ff0500728c */ /* 0x000fd2000bf05300 */
[----:B------:R-:W-:Y:S05]  /*83d0*/  BRA.U UP0, `(.L_x_132) ;  /* 0x00000001000c7547 */ /* 0x000fea000b800000 */
[----:B------:R-:W-:-:S13]  /*83e0*/  FSETP.NEU.AND P0, PT, R35, RZ, PT ;  /* 0x000000ff2300720b */ /* 0x000fda0003f0d000 */
[----:B------:R-:W-:Y:S05]  /*83f0*/  @!P0 EXIT ;  /* 0x000000000000894d */ /* 0x000fea0003800000 */
[----:B------:R-:W-:Y:S05]  /*8400*/  BRA `(.L_x_131) ;  /* 0x00000000002c7947 */ /* 0x000fea0003800000 */
.L_x_132:
[----:B------:R-:W-:Y:S01]  /*8410*/  ISETP.NE.AND P0, PT, R79, RZ, PT ;  /* 0x000000ff4f00720c */ /* 0x000fe20003f05270 */
[----:B------:R-:W-:-:S12]  /*8420*/  BSSY.RECONVERGENT B0, `(.L_x_131) ;  /* 0x0000009000007945 */ /* 0x000fd80003800200 */
[----:B------:R-:W-:Y:S05]  /*8430*/  @P0 BRA `(.L_x_133) ;  /* 0x0000000000140947 */ /* 0x000fea0003800000 */
[----:B------:R-:W1:Y:S02]  /*8440*/  LDCU.64 UR4, c[0x0][0x888] ;  /* 0x00011100ff0477ac */ /* 0x000e640008000a00 */
[----:B-1----:R-:W-:-:S04]  /*8450*/  ISETP.NE.U32.AND P0, PT, RZ, UR4, PT ;  /* 0x00000004ff007c0c */ /* 0x002fc8000bf05070 */
[----:B------:R-:W-:-:S13]  /*8460*/  ISETP.NE.AND.EX P0, PT, RZ, UR5, PT, P0 ;  /* 0x00000005ff007c0c */ /* 0x000fda000bf05300 */
[----:B------:R-:W-:Y:S05]  /*8470*/  @!P0 EXIT ;  /* 0x000000000000894d */ /* 0x000fea0003800000 */
[----:B------:R-:W-:Y:S05]  /*8480*/  BRA `(.L_x_134) ;  /* 0x0000000000087947 */ /* 0x000fea0003800000 */
.L_x_133:
[----:B------:R-:W-:-:S13]  /*8490*/  FSETP.NEU.AND P0, PT, R35, RZ, PT ;  /* 0x000000ff2300720b */ /* 0x000fda0003f0d000 */
[----:B------:R-:W-:Y:S05]  /*84a0*/  @!P0 EXIT ;  /* 0x000000000000894d */ /* 0x000fea0003800000 */
.L_x_134:
[----:B------:R-:W-:Y:S05]  /*84b0*/  BSYNC.RECONVERGENT B0 ;  /* 0x0000000000007941 */ /* 0x000fea0003800200 */
.L_x_131:
[----:B------:R-:W-:Y:S01]  /*84c0*/  ULEA UR4, UR51, UR48, 0x3 ;  /* 0x0000003033047291 */ /* 0x000fe2000f8e18ff */
[----:B------:R-:W-:-:S04]  /*84d0*/  DEPBAR.LE SB0, 0x0 ;  /* 0x000080000000791a */ /* 0x000fc80000000000 */
[----:B------:R-:W-:-:S04]  /*84e0*/  UIADD3 UR4, UPT, UPT, UR4, 0xa0, URZ ;  /* 0x000000a004047890 */ /* 0x000fc8000fffe0ff */
[----:B------:R-:W-:-:S09]  /*84f0*/  UPRMT UR4, UR37, 0x654, UR4 ;  /* 0x0000065425047896 */ /* 0x000fd20008000004 */
[----:B------:R-:W-:Y:S01]  /*8500*/  SYNCS.ARRIVE.TRANS64.RED.A1T0 RZ, [UR4], RZ ;  /* 0x000000ffffff79a7 */ /* 0x000fe20008100404 */
[----:B------:R-:W-:Y:S05]  /*8510*/  EXIT ;  /* 0x000000000000794d */ /* 0x000fea0003800000 */
.L_x_19:
[----:B--2---:R2:W1:Y:S02]  /*8520*/  SYNCS.PHASECHK.TRANS64.TRYWAIT P0, [R2+URZ+0x140], R3 ;  /* 0x00014003020075a7 */ /* 0x00446400080011ff */
[----:B-1----:R-:W-:Y:S05]  /*8530*/  @!P0 NANOSLEEP.SYNCS 0x989680 ;  /* 0x009896800000895d */ /* 0x002fea0003900000 */
[----:B------:R-:W1:Y:S02]  /*8540*/  @!P0 SYNCS.PHASECHK.TRANS64 P0, [R2+URZ+0x140], R3 ;  /* 0x00014003020085a7 */ /* 0x000e6400080010ff */
[----:B-1----:R-:W-:Y:S05]  /*8550*/  @!P0 BRA `(.L_x_19) ;  /* 0xfffffffc00f08947 */ /* 0x002fea000383ffff */
[----:B------:R-:W-:Y:S05]  /*8560*/  BRA `(.L_x_135) ;  /* 0xffffff90003c7947 */ /* 0x000fea000383ffff */
.L_x_22:
[----:B-1----:R-:W-:-:S07]  /*8570*/  MOV R2, UR33 ;  /* 0x0000002100027c02 */ /* 0x002fce0008000f00 */
.L_x_136:
[----:B-1----:R1:W2:Y:S02]  /*8580*/  SYNCS.PHASECHK.TRANS64.TRYWAIT P0, [R2+URZ+0x40], R4 ;  /* 0x00004004020075a7 */ /* 0x0022a400080011ff */
[----:B--2---:R-:W-:Y:S05]  /*8590*/  @!P0 NANOSLEEP.SYNCS 0x989680 ;  /* 0x009896800000895d */ /* 0x004fea0003900000 */
[----:B------:R-:W2:Y:S02]  /*85a0*/  @!P0 SYNCS.PHASECHK.TRANS64 P0, [R2+URZ+0x40], R4 ;  /* 0x00004004020085a7 */ /* 0x000ea400080010ff */
[----:B--2---:R-:W-:Y:S05]  /*85b0*/  @!P0 BRA `(.L_x_136) ;  /* 0xfffffffc00f08947 */ /* 0x004fea000383ffff */
[----:B------:R-:W-:Y:S05]  /*85c0*/  BRA `(.L_x_21) ;  /* 0xffffff90008c7947 */ /* 0x000fea000383ffff */
.L_x_28:
[----:B-1----:R-:W-:-:S07]  /*85d0*/  MOV R2, UR17 ;  /* 0x0000001100027c02 */ /* 0x002fce0008000f00 */
.L_x_137:
[----:B-1----:R1:W2:Y:S02]  /*85e0*/  SYNCS.PHASECHK.TRANS64.TRYWAIT P0, [R2+URZ+0x40], R4 ;  /* 0x00004004020075a7 */ /* 0x0022a400080011ff */
[----:B--2---:R-:W-:Y:S05]  /*85f0*/  @!P0 NANOSLEEP.SYNCS 0x989680 ;  /* 0x009896800000895d */ /* 0x004fea0003900000 */
[----:B------:R-:W2:Y:S02]  /*8600*/  @!P0 SYNCS.PHASECHK.TRANS64 P0, [R2+URZ+0x40], R4 ;  /* 0x00004004020085a7 */ /* 0x000ea400080010ff */
[----:B--2---:R-:W-:Y:S05]  /*8610*/  @!P0 BRA `(.L_x_137) ;  /* 0xfffffffc00f08947 */ /* 0x004fea000383ffff */
[----:B------:R-:W-:Y:S05]  /*8620*/  BRA `(.L_x_27) ;  /* 0xffffff9400347947 */ /* 0x000fea000383ffff */
.L_x_32:
[----:B-1----:R1:W2:Y:S02]  /*8630*/  SYNCS.PHASECHK.TRANS64.TRYWAIT P0, [R2+URZ+0xd0], R3 ;  /* 0x0000d003020075a7 */ /* 0x0022a400080011ff */
[----:B--2---:R-:W-:Y:S05]  /*8640*/  @!P0 NANOSLEEP.SYNCS 0x989680 ;  /* 0x009896800000895d */ /* 0x004fea0003900000 */
[----:B------:R-:W2:Y:S02]  /*8650*/  @!P0 SYNCS.PHASECHK.TRANS64 P0, [R2+URZ+0xd0], R3 ;  /* 0x0000d003020085a7 */ /* 0x000ea400080010ff */
[----:B--2---:R-:W-:Y:S05]  /*8660*/  @!P0 BRA `(.L_x_32) ;  /* 0xfffffffc00f08947 */ /* 0x004fea000383ffff */
[----:B------:R-:W-:Y:S05]  /*8670*/  BRA `(.L_x_138) ;  /* 0xffffff9400c47947 */ /* 0x000fea000383ffff */
.L_x_36:
[----:B----4-:R-:W-:-:S07]  /*8680*/  MOV R0, UR5 ;  /* 0x0000000500007c02 */ /* 0x010fce0008000f00 */
.L_x_139:
[----:B-1----:R1:W2:Y:S02]  /*8690*/  SYNCS.PHASECHK.TRANS64.TRYWAIT P0, [R0+URZ], R2 ;  /* 0x00000002000075a7 */ /* 0x0022a400080011ff */
[----:B--2---:R-:W-:Y:S05]  /*86a0*/  @!P0 NANOSLEEP.SYNCS 0x989680 ;  /* 0x009896800000895d */ /* 0x004fea0003900000 */
[----:B------:R-:W2:Y:S02]  /*86b0*/  @!P0 SYNCS.PHASECHK.TRANS64 P0, [R0+URZ], R2 ;  /* 0x00000002000085a7 */ /* 0x000ea400080010ff */
[----:B--2---:R-:W-:Y:S05]  /*86c0*/  @!P0 BRA `(.L_x_139) ;  /* 0xfffffffc00f08947 */ /* 0x004fea000383ffff */
[----:B------:R-:W-:Y:S05]  /*86d0*/  BRA `(.L_x_140) ;  /* 0xffffff9c00347947 */ /* 0x000fea000383ffff */
.L_x_37:
[----:B----4-:R-:W-:-:S07]  /*86e0*/  MOV R0, UR5 ;  /* 0x0000000500007c02 */ /* 0x010fce0008000f00 */
.L_x_141:
[----:B-1----:R1:W2:Y:S02]  /*86f0*/  SYNCS.PHASECHK.TRANS64.TRYWAIT P0, [R0+URZ], R3 ;  /* 0x00000003000075a7 */ /* 0x0022a400080011ff */
[----:B--2---:R-:W-:Y:S05]  /*8700*/  @!P0 NANOSLEEP.SYNCS 0x989680 ;  /* 0x009896800000895d */ /* 0x004fea0003900000 */
[----:B------:R-:W2:Y:S02]  /*8710*/  @!P0 SYNCS.PHASECHK.TRANS64 P0, [R0+URZ], R3 ;  /* 0x00000003000085a7 */ /* 0x000ea400080010ff */
[----:B--2---:R-:W-:Y:S05]  /*8720*/  @!P0 BRA `(.L_x_141) ;  /* 0xfffffffc00f08947 */ /* 0x004fea000383ffff */
[----:B------:R-:W-:Y:S05]  /*8730*/  BRA `(.L_x_142) ;  /* 0xffffff9c00407947 */ /* 0x000fea000383ffff */
.L_x_38:
[----:B----4-:R-:W-:-:S07]  /*8740*/  MOV R0, UR5 ;  /* 0x0000000500007c02 */ /* 0x010fce0008000f00 */
.L_x_143:
[----:B-1----:R1:W2:Y:S02]  /*8750*/  SYNCS.PHASECHK.TRANS64.TRYWAIT P0, [R0+URZ], R3 ;  /* 0x00000003000075a7 */ /* 0x0022a400080011ff */
[----:B--2---:R-:W-:Y:S05]  /*8760*/  @!P0 NANOSLEEP.SYNCS 0x989680 ;  /* 0x009896800000895d */ /* 0x004fea0003900000 */
[----:B------:R-:W2:Y:S02]  /*8770*/  @!P0 SYNCS.PHASECHK.TRANS64 P0, [R0+URZ], R3 ;  /* 0x00000003000085a7 */ /* 0x000ea400080010ff */
[----:B--2---:R-:W-:Y:S05]  /*8780*/  @!P0 BRA `(.L_x_143) ;  /* 0xfffffffc00f08947 */ /* 0x004fea000383ffff */
[----:B------:R-:W-:Y:S05]  /*8790*/  BRA `(.L_x_144) ;  /* 0xffffff9c004c7947 */ /* 0x000fea000383ffff */
.L_x_39:
[----:B----4-:R-:W-:-:S07]  /*87a0*/  MOV R0, UR5 ;  /* 0x0000000500007c02 */ /* 0x010fce0008000f00 */
.L_x_145:
[----:B-1----:R1:W2:Y:S02]  /*87b0*/  SYNCS.PHASECHK.TRANS64.TRYWAIT P0, [R0+URZ], R3 ;  /* 0x00000003000075a7 */ /* 0x0022a400080011ff */
[----:B--2---:R-:W-:Y:S05]  /*87c0*/  @!P0 NANOSLEEP.SYNCS 0x989680 ;  /* 0x009896800000895d */ /* 0x004fea0003900000 */
[----:B------:R-:W2:Y:S02]  /*87d0*/  @!P0 SYNCS.PHASECHK.TRANS64 P0, [R0+URZ], R3 ;  /* 0x00000003000085a7 */ /* 0x000ea400080010ff */
[----:B--2---:R-:W-:Y:S05]  /*87e0*/  @!P0 BRA `(.L_x_145) ;  /* 0xfffffffc00f08947 */ /* 0x004fea000383ffff */
[----:B------:R-:W-:Y:S05]  /*87f0*/  BRA `(.L_x_146) ;  /* 0xffffff9c00587947 */ /* 0x000fea000383ffff */
.L_x_40:
[----:B----4-:R-:W-:-:S07]  /*8800*/  MOV R0, UR5 ;  /* 0x0000000500007c02 */ /* 0x010fce0008000f00 */
.L_x_147:
[----:B-1----:R1:W2:Y:S02]  /*8810*/  SYNCS.PHASECHK.TRANS64.TRYWAIT P0, [R0+URZ], R3 ;  /* 0x00000003000075a7 */ /* 0x0022a400080011ff */
[----:B--2---:R-:W-:Y:S05]  /*8820*/  @!P0 NANOSLEEP.SYNCS 0x989680 ;  /* 0x009896800000895d */ /* 0x004fea0003900000 */
[----:B------:R-:W2:Y:S02]  /*8830*/  @!P0 SYNCS.PHASECHK.TRANS64 P0, [R0+URZ], R3 ;  /* 0x00000003000085a7 */ /* 0x000ea400080010ff */
[----:B--2---:R-:W-:Y:S05]  /*8840*/  @!P0 BRA `(.L_x_147) ;  /* 0xfffffffc00f08947 */ /* 0x004fea000383ffff */
[----:B------:R-:W-:Y:S05]  /*8850*/  BRA `(.L_x_148) ;  /* 0xffffff9c00647947 */ /* 0x000fea000383ffff */
.L_x_41:
[----:B----4-:R-:W-:-:S07]  /*8860*/  MOV R0, UR5 ;  /* 0x0000000500007c02 */ /* 0x010fce0008000f00 */
.L_x_149:
[----:B-1----:R1:W2:Y:S02]  /*8870*/  SYNCS.PHASECHK.TRANS64.TRYWAIT P0, [R0+URZ], R3 ;  /* 0x00000003000075a7 */ /* 0x0022a400080011ff */
[----:B--2---:R-:W-:Y:S05]  /*8880*/  @!P0 NANOSLEEP.SYNCS 0x989680 ;  /* 0x009896800000895d */ /* 0x004fea0003900000 */
[----:B------:R-:W2:Y:S02]  /*8890*/  @!P0 SYNCS.PHASECHK.TRANS64 P0, [R0+URZ], R3 ;  /* 0x00000003000085a7 */ /* 0x000ea400080010ff */
[----:B--2---:R-:W-:Y:S05]  /*88a0*/  @!P0 BRA `(.L_x_149) ;  /* 0xfffffffc00f08947 */ /* 0x004fea000383ffff */
[----:B------:R-:W-:Y:S05]  /*88b0*/  BRA `(.L_x_150) ;  /* 0xffffff9c00707947 */ /* 0x000fea000383ffff */
.L_x_42:
[----:B----4-:R-:W-:-:S07]  /*88c0*/  MOV R0, UR5 ;  /* 0x0000000500007c02 */ /* 0x010fce0008000f00 */
.L_x_151:
[----:B-1----:R1:W2:Y:S02]  /*88d0*/  SYNCS.PHASECHK.TRANS64.TRYWAIT P0, [R0+URZ], R3 ;  /* 0x00000003000075a7 */ /* 0x0022a400080011ff */
[----:B--2---:R-:W-:Y:S05]  /*88e0*/  @!P0 NANOSLEEP.SYNCS 0x989680 ;  /* 0x009896800000895d */ /* 0x004fea0003900000 */
[----:B------:R-:W2:Y:S02]  /*88f0*/  @!P0 SYNCS.PHASECHK.TRANS64 P0, [R0+URZ], R3 ;  /* 0x00000003000085a7 */ /* 0x000ea400080010ff */
[----:B--2---:R-:W-:Y:S05]  /*8900*/  @!P0 BRA `(.L_x_151) ;  /* 0xfffffffc00f08947 */ /* 0x004fea000383ffff */
[----:B------:R-:W-:Y:S05]  /*8910*/  BRA `(.L_x_152) ;  /* 0xffffff9c007c7947 */ /* 0x000fea000383ffff */
.L_x_45:
[----:B-1----:R1:W2:Y:S02]  /*8920*/  SYNCS.PHASECHK.TRANS64.TRYWAIT P0, [R0+URZ+0x130], R4 ;  /* 0x00013004000075a7 */ /* 0x0022a400080011ff */
[----:B--2---:R-:W-:Y:S05]  /*8930*/  @!P0 NANOSLEEP.SYNCS 0x989680 ;  /* 0x009896800000895d */ /* 0x004fea0003900000 */
[----:B------:R-:W2:Y:S02]  /*8940*/  @!P0 SYNCS.PHASECHK.TRANS64 P0, [R0+URZ+0x130], R4 ;  /* 0x00013004000085a7 */ /* 0x000ea400080010ff */
[----:B--2---:R-:W-:Y:S05]  /*8950*/  @!P0 BRA `(.L_x_45) ;  /* 0xfffffffc00f08947 */ /* 0x004fea000383ffff */
[----:B------:R-:W-:Y:S05]  /*8960*/  BRA `(.L_x_153) ;  /* 0xffffff9c00d87947 */ /* 0x000fea000383ffff */
.L_x_46:
[----:B------:R-:W-:-:S07]  /*8970*/  MOV R0, UR5 ;  /* 0x0000000500007c02 */ /* 0x000fce0008000f00 */
.L_x_154:
[----:B-1----:R1:W2:Y:S02]  /*8980*/  SYNCS.PHASECHK.TRANS64.TRYWAIT P0, [R0+URZ+0xe0], R5 ;  /* 0x0000e005000075a7 */ /* 0x0022a400080011ff */
[----:B--2---:R-:W-:Y:S05]  /*8990*/  @!P0 NANOSLEEP.SYNCS 0x989680 ;  /* 0x009896800000895d */ /* 0x004fea0003900000 */
[----:B------:R-:W2:Y:S02]  /*89a0*/  @!P0 SYNCS.PHASECHK.TRANS64 P0, [R0+URZ+0xe0], R5 ;  /* 0x0000e005000085a7 */ /* 0x000ea400080010ff */
[----:B--2---:R-:W-:Y:S05]  /*89b0*/  @!P0 BRA `(.L_x_154) ;  /* 0xfffffffc00f08947 */ /* 0x004fea000383ffff */
[----:B------:R-:W-:Y:S05]  /*89c0*/  BRA `(.L_x_155) ;  /* 0xffffff9c00e87947 */ /* 0x000fea000383ffff */
.L_x_47:
[----:B-1----:R1:W2:Y:S02]  /*89d0*/  SYNCS.PHASECHK.TRANS64.TRYWAIT P1, [R0+URZ+0xd0], R4 ;  /* 0x0000d004000075a7 */ /* 0x0022a400080211ff */
[----:B--2---:R-:W-:Y:S05]  /*89e0*/  @!P1 NANOSLEEP.SYNCS 0x989680 ;  /* 0x009896800000995d */ /* 0x004fea0003900000 */
[----:B------:R-:W2:Y:S02]  /*89f0*/  @!P1 SYNCS.PHASECHK.TRANS64 P1, [R0+URZ+0xd0], R4 ;  /* 0x0000d004000095a7 */ /* 0x000ea400080210ff */
[----:B--2---:R-:W-:Y:S05]  /*8a00*/  @!P1 BRA `(.L_x_47) ;  /* 0xfffffffc00f09947 */ /* 0x004fea000383ffff */
[----:B------:R-:W-:Y:S05]  /*8a10*/  BRA `(.L_x_156) ;  /* 0xffffffa000187947 */ /* 0x000fea000383ffff */
.L_x_50:
[----:B------:R-:W-:-:S07]  /*8a20*/  MOV R0, UR5 ;  /* 0x0000000500007c02 */ /* 0x000fce0008000f00 */
.L_x_157:
[----:B-1----:R1:W2:Y:S02]  /*8a30*/  SYNCS.PHASECHK.TRANS64.TRYWAIT P0, [R0+URZ+0xe0], R2 ;  /* 0x0000e002000075a7 */ /* 0x0022a400080011ff */
[----:B--2---:R-:W-:Y:S05]  /*8a40*/  @!P0 NANOSLEEP.SYNCS 0x989680 ;  /* 0x009896800000895d */ /* 0x004fea0003900000 */
[----:B------:R-:W2:Y:S02]  /*8a50*/  @!P0 SYNCS.PHASECHK.TRANS64 P0, [R0+URZ+0xe0], R2 ;  /* 0x0000e002000085a7 */ /* 0x000ea400080010ff */
[----:B--2---:R-:W-:Y:S05]  /*8a60*/  @!P0 BRA `(.L_x_157) ;  /* 0xfffffffc00f08947 */ /* 0x004fea000383ffff */
[----:B------:R-:W-:Y:S05]  /*8a70*/  BRA `(.L_x_49) ;  /* 0xffffffa0006c7947 */ /* 0x000fea000383ffff */
.L_x_57:
[----:B-1----:R1:W2:Y:S02]  /*8a80*/  SYNCS.PHASECHK.TRANS64.TRYWAIT P1, [R0+URZ+0xd0], R2 ;  /* 0x0000d002000075a7 */ /* 0x0022a400080211ff */
[----:B--2---:R-:W-:Y:S05]  /*8a90*/  @!P1 NANOSLEEP.SYNCS 0x989680 ;  /* 0x009896800000995d */ /* 0x004fea0003900000 */
[----:B------:R-:W2:Y:S02]  /*8aa0*/  @!P1 SYNCS.PHASECHK.TRANS64 P1, [R0+URZ+0xd0], R2 ;  /* 0x0000d002000095a7 */ /* 0x000ea400080210ff */
[----:B--2---:R-:W-:Y:S05]  /*8ab0*/  @!P1 BRA `(.L_x_57) ;  /* 0xfffffffc00f09947 */ /* 0x004fea000383ffff */
[----:B------:R-:W-:Y:S05]  /*8ac0*/  BRA `(.L_x_158) ;  /* 0xffffffa400dc7947 */ /* 0x000fea000383ffff */
.L_x_58:
[----:B------:R-:W-:-:S07]  /*8ad0*/  MOV R2, UR7 ;  /* 0x0000000700027c02 */ /* 0x000fce0008000f00 */
.L_x_159:
[----:B-1----:R1:W2:Y:S02]  /*8ae0*/  SYNCS.PHASECHK.TRANS64.TRYWAIT P0, [R2+URZ+0x110], R0 ;  /* 0x00011000020075a7 */ /* 0x0022a400080011ff */
[----:B--2---:R-:W-:Y:S05]  /*8af0*/  @!P0 NANOSLEEP.SYNCS 0x989680 ;  /* 0x009896800000895d */ /* 0x004fea0003900000 */
[----:B------:R-:W2:Y:S02]  /*8b00*/  @!P0 SYNCS.PHASECHK.TRANS64 P0, [R2+URZ+0x110], R0 ;  /* 0x00011000020085a7 */ /* 0x000ea400080010ff */
[----:B--2---:R-:W-:Y:S05]  /*8b10*/  @!P0 BRA `(.L_x_159) ;  /* 0xfffffffc00f08947 */ /* 0x004fea000383ffff */
[----:B------:R-:W-:Y:S05]  /*8b20*/  BRA `(.L_x_160) ;  /* 0xffffffa8002c7947 */ /* 0x000fea000383ffff */
.L_x_61:
[----:B------:R-:W-:Y:S07]  /*8b30*/  MOV R0, UR6 ;  /* 0x0000000600007c02 */ /* 0x000fee0008000f00 */
.L_x_161:
[----:B-1----:R1:W2:Y:S02]  /*8b40*/  SYNCS.PHASECHK.TRANS64.TRYWAIT P0, [R0+URZ], R2 ;  /* 0x00000002000075a7 */ /* 0x0022a400080011ff */
[----:B--2---:R-:W-:Y:S05]  /*8b50*/  @!P0 NANOSLEEP.SYNCS 0x989680 ;  /* 0x009896800000895d */ /* 0x004fea0003900000 */
[----:B------:R-:W2:Y:S02]  /*8b60*/  @!P0 SYNCS.PHASECHK.TRANS64 P0, [R0+URZ], R2 ;  /* 0x00000002000085a7 */ /* 0x000ea400080010ff */
[----:B--2---:R-:W-:Y:S05]  /*8b70*/  @!P0 BRA `(.L_x_161) ;  /* 0xfffffffc00f08947 */ /* 0x004fea000383ffff */
[----:B------:R-:W-:Y:S05]  /*8b80*/  BRA `(.L_x_60) ;  /* 0xffffffa800487947 */ /* 0x000fea000383ffff */
.L_x_64:
[----:B------:R-:W-:-:S07]  /*8b90*/  MOV R0, UR6 ;  /* 0x0000000600007c02 */ /* 0x000fce0008000f00 */
.L_x_162:
[----:B--2---:R2:W4:Y:S02]  /*8ba0*/  SYNCS.PHASECHK.TRANS64.TRYWAIT P0, [R0+URZ], R2 ;  /* 0x00000002000075a7 */ /* 0x00452400080011ff */
[----:B----4-:R-:W-:Y:S05]  /*8bb0*/  @!P0 NANOSLEEP.SYNCS 0x989680 ;  /* 0x009896800000895d */ /* 0x010fea0003900000 */
[----:B------:R-:W4:Y:S02]  /*8bc0*/  @!P0 SYNCS.PHASECHK.TRANS64 P0, [R0+URZ], R2 ;  /* 0x00000002000085a7 */ /* 0x000f2400080010ff */
[----:B----4-:R-:W-:Y:S05]  /*8bd0*/  @!P0 BRA `(.L_x_162) ;  /* 0xfffffffc00f08947 */ /* 0x010fea000383ffff */
[----:B------:R-:W-:Y:S05]  /*8be0*/  BRA `(.L_x_163) ;  /* 0xffffffac00247947 */ /* 0x000fea000383ffff */
.L_x_65:
[----:B------:R-:W-:-:S07]  /*8bf0*/  MOV R0, UR6 ;  /* 0x0000000600007c02 */ /* 0x000fce0008000f00 */
.L_x_164:
[----:B-1----:R1:W2:Y:S02]  /*8c00*/  SYNCS.PHASECHK.TRANS64.TRYWAIT P0, [R0+URZ], R3 ;  /* 0x00000003000075a7 */ /* 0x0022a400080011ff */
[----:B--2---:R-:W-:Y:S05]  /*8c10*/  @!P0 NANOSLEEP.SYNCS 0x989680 ;  /* 0x009896800000895d */ /* 0x004fea0003900000 */
[----:B------:R-:W2:Y:S02]  /*8c20*/  @!P0 SYNCS.PHASECHK.TRANS64 P0, [R0+URZ], R3 ;  /* 0x00000003000085a7 */ /* 0x000ea400080010ff */
[----:B--2---:R-:W-:Y:S05]  /*8c30*/  @!P0 BRA `(.L_x_164) ;  /* 0xfffffffc00f08947 */ /* 0x004fea000383ffff */
[----:B------:R-:W-:Y:S05]  /*8c40*/  BRA `(.L_x_165) ;  /* 0xffffffac00307947 */ /* 0x000fea000383ffff */
.L_x_66:
[----:B------:R-:W-:-:S07]  /*8c50*/  MOV R0, UR6 ;  /* 0x0000000600007c02 */ /* 0x000fce0008000f00 */
.L_x_166:
[----:B-1----:R1:W2:Y:S02]  /*8c60*/  SYNCS.PHASECHK.TRANS64.TRYWAIT P0, [R0+URZ], R3 ;  /* 0x00000003000075a7 */ /* 0x0022a400080011ff */
[----:B--2---:R-:W-:Y:S05]  /*8c70*/  @!P0 NANOSLEEP.SYNCS 0x989680 ;  /* 0x009896800000895d */ /* 0x004fea0003900000 */
[----:B------:R-:W2:Y:S02]  /*8c80*/  @!P0 SYNCS.PHASECHK.TRANS64 P0, [R0+URZ], R3 ;  /* 0x00000003000085a7 */ /* 0x000ea400080010ff */
[----:B--2---:R-:W-:Y:S05]  /*8c90*/  @!P0 BRA `(.L_x_166) ;  /* 0xfffffffc00f08947 */ /* 0x004fea000383ffff */
[----:B------:R-:W-:Y:S05]  /*8ca0*/  BRA `(.L_x_167) ;  /* 0xffffffac003c7947 */ /* 0x000fea000383ffff */
.L_x_67:
[----:B-1----:R-:W-:-:S07]  /*8cb0*/  MOV R0, UR7 ;  /* 0x0000000700007c02 */ /* 0x002fce0008000f00 */
.L_x_168:
[----:B-1----:R1:W2:Y:S02]  /*8cc0*/  SYNCS.PHASECHK.TRANS64.TRYWAIT P0, [R0+URZ], R2 ;  /* 0x00000002000075a7 */ /* 0x0022a400080011ff */
[----:B--2---:R-:W-:Y:S05]  /*8cd0*/  @!P0 NANOSLEEP.SYNCS 0x989680 ;  /* 0x009896800000895d */ /* 0x004fea0003900000 */
[----:B------:R-:W2:Y:S02]  /*8ce0*/  @!P0 SYNCS.PHASECHK.TRANS64 P0, [R0+URZ], R2 ;  /* 0x00000002000085a7 */ /* 0x000ea400080010ff */
[----:B--2---:R-:W-:Y:S05]  /*8cf0*/  @!P0 BRA `(.L_x_168) ;  /* 0xfffffffc00f08947 */ /* 0x004fea000383ffff */
[----:B------:R-:W-:Y:S05]  /*8d00*/  BRA `(.L_x_169) ;  /* 0xffffffac00487947 */ /* 0x000fea000383ffff */
.L_x_72:
[----:B--2---:R2:W3:Y:S02]  /*8d10*/  SYNCS.PHASECHK.TRANS64.TRYWAIT P0, [R0+URZ+0xd0], R2 ;  /* 0x0000d002000075a7 */ /* 0x0044e400080011ff */
[----:B---3--:R-:W-:Y:S05]  /*8d20*/  @!P0 NANOSLEEP.SYNCS 0x989680 ;  /* 0x009896800000895d */ /* 0x008fea0003900000 */
[----:B------:R-:W3:Y:S02]  /*8d30*/  @!P0 SYNCS.PHASECHK.TRANS64 P0, [R0+URZ+0xd0], R2 ;  /* 0x0000d002000085a7 */ /* 0x000ee400080010ff */
[----:B---3--:R-:W-:Y:S05]  /*8d40*/  @!P0 BRA `(.L_x_72) ;  /* 0xfffffffc00f08947 */ /* 0x008fea000383ffff */
[----:B------:R-:W-:Y:S05]  /*8d50*/  BRA `(.L_x_170) ;  /* 0xffffffb000507947 */ /* 0x000fea000383ffff */
.L_x_75:
[----:B------:R-:W-:Y:S07]  /*8d60*/  MOV R0, UR7 ;  /* 0x0000000700007c02 */ /* 0x000fee0008000f00 */
.L_x_171:
[----:B--2---:R2:W3:Y:S02]  /*8d70*/  SYNCS.PHASECHK.TRANS64.TRYWAIT P0, [R0+URZ+0xc8], R2 ;  /* 0x0000c802000075a7 */ /* 0x0044e400080011ff */
[----:B---3--:R-:W-:Y:S05]  /*8d80*/  @!P0 NANOSLEEP.SYNCS 0x989680 ;  /* 0x009896800000895d */ /* 0x008fea0003900000 */
[----:B------:R-:W3:Y:S02]  /*8d90*/  @!P0 SYNCS.PHASECHK.TRANS64 P0, [R0+URZ+0xc8], R2 ;  /* 0x0000c802000085a7 */ /* 0x000ee400080010ff */
[----:B---3--:R-:W-:Y:S05]  /*8da0*/  @!P0 BRA `(.L_x_171) ;  /* 0xfffffffc00f08947 */ /* 0x008fea000383ffff */
[----:B------:R-:W-:Y:S05]  /*8db0*/  BRA `(.L_x_74) ;  /* 0xffffffb400307947 */ /* 0x000fea000383ffff */
.L_x_78:
[----:B------:R-:W-:Y:S07]  /*8dc0*/  MOV R0, UR7 ;  /* 0x0000000700007c02 */ /* 0x000fee0008000f00 */
.L_x_172:
[----:B-1----:R1:W2:Y:S02]  /*8dd0*/  SYNCS.PHASECHK.TRANS64.TRYWAIT P0, [R0+URZ+0xa0], R14 ;  /* 0x0000a00e000075a7 */ /* 0x0022a400080011ff */
[----:B--2---:R-:W-:Y:S05]  /*8de0*/  @!P0 NANOSLEEP.SYNCS 0x989680 ;  /* 0x009896800000895d */ /* 0x004fea0003900000 */
[----:B------:R-:W2:Y:S02]  /*8df0*/  @!P0 SYNCS.PHASECHK.TRANS64 P0, [R0+URZ+0xa0], R14 ;  /* 0x0000a00e000085a7 */ /* 0x000ea400080010ff */
[----:B--2---:R-:W-:Y:S05]  /*8e00*/  @!P0 BRA `(.L_x_172) ;  /* 0xfffffffc00f08947 */ /* 0x004fea000383ffff */
[----:B------:R-:W-:Y:S05]  /*8e10*/  BRA `(.L_x_173) ;  /* 0xffffffb400a87947 */ /* 0x000fea000383ffff */
.L_x_79:
[----:B------:R-:W-:Y:S07]  /*8e20*/  MOV R0, UR7 ;  /* 0x0000000700007c02 */ /* 0x000fee0008000f00 */
.L_x_174:
[----:B-1----:R1:W2:Y:S02]  /*8e30*/  SYNCS.PHASECHK.TRANS64.TRYWAIT P0, [R0+URZ+0xa8], R14 ;  /* 0x0000a80e000075a7 */ /* 0x0022a400080011ff */
[----:B--2---:R-:W-:Y:S05]  /*8e40*/  @!P0 NANOSLEEP.SYNCS 0x989680 ;  /* 0x009896800000895d */ /* 0x004fea0003900000 */
[----:B------:R-:W2:Y:S02]  /*8e50*/  @!P0 SYNCS.PHASECHK.TRANS64 P0, [R0+URZ+0xa8], R14 ;  /* 0x0000a80e000085a7 */ /* 0x000ea400080010ff */
[----:B--2---:R-:W-:Y:S05]  /*8e60*/  @!P0 BRA `(.L_x_174) ;  /* 0xfffffffc00f08947 */ /* 0x004fea000383ffff */
[----:B------:R-:W-:Y:S05]  /*8e70*/  BRA `(.L_x_175) ;  /* 0xffffffb400e07947 */ /* 0x000fea000383ffff */
.L_x_80:
[----:B------:R-:W-:Y:S07]  /*8e80*/  MOV R0, UR7 ;  /* 0x0000000700007c02 */ /* 0x000fee0008000f00 */
.L_x_176:
[----:B-1----:R1:W2:Y:S02]  /*8e90*/  SYNCS.PHASECHK.TRANS64.TRYWAIT P0, [R0+URZ+0xb0], R14 ;  /* 0x0000b00e000075a7 */ /* 0x0022a400080011ff */
[----:B--2---:R-:W-:Y:S05]  /*8ea0*/  @!P0 NANOSLEEP.SYNCS 0x989680 ;  /* 0x009896800000895d */ /* 0x004fea0003900000 */
[----:B------:R-:W2:Y:S02]  /*8eb0*/  @!P0 SYNCS.PHASECHK.TRANS64 P0, [R0+URZ+0xb0], R14 ;  /* 0x0000b00e000085a7 */ /* 0x000ea400080010ff */
[----:B--2---:R-:W-:Y:S05]  /*8ec0*/  @!P0 BRA `(.L_x_176) ;  /* 0xfffffffc00f08947 */ /* 0x004fea000383ffff */
[----:B------:R-:W-:Y:S05]  /*8ed0*/  BRA `(.L_x_177) ;  /* 0xffffffb800247947 */ /* 0x000fea000383ffff */
.L_x_81:
[----:B------:R-:W-:Y:S07]  /*8ee0*/  MOV R0, UR7 ;  /* 0x0000000700007c02 */ /* 0x000fee0008000f00 */
.L_x_178:
[----:B-1----:R1:W2:Y:S02]  /*8ef0*/  SYNCS.PHASECHK.TRANS64.TRYWAIT P0, [R0+URZ+0xb8], R14 ;  /* 0x0000b80e000075a7 */ /* 0x0022a400080011ff */
[----:B--2---:R-:W-:Y:S05]  /*8f00*/  @!P0 NANOSLEEP.SYNCS 0x989680 ;  /* 0x009896800000895d */ /* 0x004fea0003900000 */
[----:B------:R-:W2:Y:S02]  /*8f10*/  @!P0 SYNCS.PHASECHK.TRANS64 P0, [R0+URZ+0xb8], R14 ;  /* 0x0000b80e000085a7 */ /* 0x000ea400080010ff */
[----:B--2---:R-:W-:Y:S05]  /*8f20*/  @!P0 BRA `(.L_x_178) ;  /* 0xfffffffc00f08947 */ /* 0x004fea000383ffff */
[----:B------:R-:W-:Y:S05]  /*8f30*/  BRA `(.L_x_179) ;  /* 0xffffffb800a87947 */ /* 0x000fea000383ffff */
.L_x_83:
[----:B------:R-:W-:-:S07]  /*8f40*/  MOV R0, UR7 ;  /* 0x0000000700007c02 */ /* 0x000fce0008000f00 */
.L_x_180:
[----:B-1----:R1:W3:Y:S02]  /*8f50*/  SYNCS.PHASECHK.TRANS64.TRYWAIT P0, [R0+URZ+0xa0], R2 ;  /* 0x0000a002000075a7 */ /* 0x0022e400080011ff */
[----:B---3--:R-:W-:Y:S05]  /*8f60*/  @!P0 NANOSLEEP.SYNCS 0x989680 ;  /* 0x009896800000895d */ /* 0x008fea0003900000 */
[----:B------:R-:W3:Y:S02]  /*8f70*/  @!P0 SYNCS.PHASECHK.TRANS64 P0, [R0+URZ+0xa0], R2 ;  /* 0x0000a002000085a7 */ /* 0x000ee400080010ff */
[----:B---3--:R-:W-:Y:S05]  /*8f80*/  @!P0 BRA `(.L_x_180) ;  /* 0xfffffffc00f08947 */ /* 0x008fea000383ffff */
[----:B------:R-:W-:Y:S05]  /*8f90*/  BRA `(.L_x_181) ;  /* 0xffffffbc00187947 */ /* 0x000fea000383ffff */
.L_x_84:
[----:B-1----:R-:W-:-:S07]  /*8fa0*/  MOV R0, UR7 ;  /* 0x0000000700007c02 */ /* 0x002fce0008000f00 */
.L_x_182:
[----:B-1----:R1:W3:Y:S02]  /*8fb0*/  SYNCS.PHASECHK.TRANS64.TRYWAIT P0, [R0+URZ+0xa8], R2 ;  /* 0x0000a802000075a7 */ /* 0x0022e400080011ff */
[----:B---3--:R-:W-:Y:S05]  /*8fc0*/  @!P0 NANOSLEEP.SYNCS 0x989680 ;  /* 0x009896800000895d */ /* 0x008fea0003900000 */
[----:B------:R-:W3:Y:S02]  /*8fd0*/  @!P0 SYNCS.PHASECHK.TRANS64 P0, [R0+URZ+0xa8], R2 ;  /* 0x0000a802000085a7 */ /* 0x000ee400080010ff */
[----:B---3--:R-:W-:Y:S05]  /*8fe0*/  @!P0 BRA `(.L_x_182) ;  /* 0xfffffffc00f08947 */ /* 0x008fea000383ffff */
[----:B------:R-:W-:Y:S05]  /*8ff0*/  BRA `(.L_x_183) ;  /* 0xffffffbc00087947 */ /* 0x000fea000383ffff */
.L_x_85:
[----:B-1----:R-:W-:-:S07]  /*9000*/  MOV R0, UR7 ;  /* 0x0000000700007c02 */ /* 0x002fce0008000f00 */
.L_x_184:
[----:B-1----:R1:W3:Y:S02]  /*9010*/  SYNCS.PHASECHK.TRANS64.TRYWAIT P0, [R0+URZ+0xb0], R2 ;  /* 0x0000b002000075a7 */ /* 0x0022e400080011ff */
[----:B---3--:R-:W-:Y:S05]  /*9020*/  @!P0 NANOSLEEP.SYNCS 0x989680 ;  /* 0x009896800000895d */ /* 0x008fea0003900000 */
[----:B------:R-:W3:Y:S02]  /*9030*/  @!P0 SYNCS.PHASECHK.TRANS64 P0, [R0+URZ+0xb0], R2 ;  /* 0x0000b002000085a7 */ /* 0x000ee400080010ff */
[----:B---3--:R-:W-:Y:S05]  /*9040*/  @!P0 BRA `(.L_x_184) ;  /* 0xfffffffc00f08947 */ /* 0x008fea000383ffff */
[----:B------:R-:W-:Y:S05]  /*9050*/  BRA `(.L_x_185) ;  /* 0xffffffb800f87947 */ /* 0x000fea000383ffff */
.L_x_87:
[----:B--2---:R2:W4:Y:S02]  /*9060*/  SYNCS.PHASECHK.TRANS64.TRYWAIT P0, [R0+URZ+0xd0], R2 ;  /* 0x0000d002000075a7 */ /* 0x00452400080011ff */
[----:B----4-:R-:W-:Y:S05]  /*9070*/  @!P0 NANOSLEEP.SYNCS 0x989680 ;  /* 0x009896800000895d */ /* 0x010fea0003900000 */
[----:B------:R-:W4:Y:S02]  /*9080*/  @!P0 SYNCS.PHASECHK.TRANS64 P0, [R0+URZ+0xd0], R2 ;  /* 0x0000d002000085a7 */ /* 0x000f2400080010ff */
[----:B----4-:R-:W-:Y:S05]  /*9090*/  @!P0 BRA `(.L_x_87) ;  /* 0xfffffffc00f08947 */ /* 0x010fea000383ffff */
[----:B------:R-:W-:Y:S05]  /*90a0*/  BRA `(.L_x_186) ;  /* 0xffffffbc00d07947 */ /* 0x000fea000383ffff */
.L_x_98:
[----:B-1----:R-:W-:Y:S04]  /*90b0*/  MOV R0, UR48 ;  /* 0x0000003000007c02 */ /* 0x002fe80008000f00 */
[----:B------:R1:W3:Y:S03]  /*90c0*/  SYNCS.PHASECHK.TRANS64.TRYWAIT P1, [R0+URZ+0x80], R3 ;  /* 0x00008003000075a7 */ /* 0x0002e600080211ff */
[----:B---3--:R-:W-:Y:S05]  /*90d0*/  @!P1 NANOSLEEP.SYNCS 0x989680 ;  /* 0x009896800000995d */ /* 0x008fea0003900000 */
[----:B------:R-:W3:Y:S02]  /*90e0*/  @!P1 SYNCS.PHASECHK.TRANS64 P1, [R0+URZ+0x80], R3 ;  /* 0x00008003000095a7 */ /* 0x000ee400080210ff */
[----:B---3--:R-:W-:Y:S05]  /*90f0*/  @!P1 BRA `(.L_x_98) ;  /* 0xfffffffc00ec9947 */ /* 0x008fea000383ffff */
[----:B------:R-:W-:Y:S05]  /*9100*/  BRA `(.L_x_97) ;  /* 0xffffffcc00087947 */ /* 0x000fea000383ffff */
.L_x_100:
[----:B-1----:R1:W2:Y:S02]  /*9110*/  SYNCS.PHASECHK.TRANS64.TRYWAIT P0, [R84+URZ+0xf0], R2 ;  /* 0x0000f002540075a7 */ /* 0x0022a400080011ff */
[----:B--2---:R-:W-:Y:S05]  /*9120*/  @!P0 NANOSLEEP.SYNCS 0x989680 ;  /* 0x009896800000895d */ /* 0x004fea0003900000 */
[----:B------:R-:W2:Y:S02]  /*9130*/  @!P0 SYNCS.PHASECHK.TRANS64 P0, [R84+URZ+0xf0], R2 ;  /* 0x0000f002540085a7 */ /* 0x000ea400080010ff */
[----:B--2---:R-:W-:Y:S05]  /*9140*/  @!P0 BRA `(.L_x_100) ;  /* 0xfffffffc00f08947 */ /* 0x004fea000383ffff */
[----:B------:R-:W-:Y:S05]  /*9150*/  BRA `(.L_x_99) ;  /* 0xffffffcc00347947 */ /* 0x000fea000383ffff */
.L_x_109:
[----:B-1----:R1:W2:Y:S02]  /*9160*/  SYNCS.PHASECHK.TRANS64.TRYWAIT P0, [R2+URZ+0x80], R0 ;  /* 0x00008000020075a7 */ /* 0x0022a400080011ff */
[----:B--2---:R-:W-:Y:S05]  /*9170*/  @!P0 NANOSLEEP.SYNCS 0x989680 ;  /* 0x009896800000895d */ /* 0x004fea0003900000 */
[----:B------:R-:W2:Y:S02]  /*9180*/  @!P0 SYNCS.PHASECHK.TRANS64 P0, [R2+URZ+0x80], R0 ;  /* 0x00008000020085a7 */ /* 0x000ea400080010ff */
[----:B--2---:R-:W-:Y:S05]  /*9190*/  @!P0 BRA `(.L_x_109) ;  /* 0xfffffffc00f08947 */ /* 0x004fea000383ffff */
[----:B------:R-:W-:Y:S05]  /*91a0*/  BRA `(.L_x_108) ;  /* 0xffffffd400587947 */ /* 0x000fea000383ffff */
.L_x_117:
[----:B-1----:R1:W2:Y:S02]  /*91b0*/  SYNCS.PHASECHK.TRANS64.TRYWAIT P0, [R0+URZ+0x80], R5 ;  /* 0x00008005000075a7 */ /* 0x0022a400080011ff */
[----:B--2---:R-:W-:Y:S05]  /*91c0*/  @!P0 NANOSLEEP.SYNCS 0x989680 ;  /* 0x009896800000895d */ /* 0x004fea0003900000 */
[----:B------:R-:W2:Y:S02]  /*91d0*/  @!P0 SYNCS.PHASECHK.TRANS64 P0, [R0+URZ+0x80], R5 ;  /* 0x00008005000085a7 */ /* 0x000ea400080010ff */
[----:B--2---:R-:W-:Y:S05]  /*91e0*/  @!P0 BRA `(.L_x_117) ;  /* 0xfffffffc00f08947 */ /* 0x004fea000383ffff */
[----:B------:R-:W-:Y:S05]  /*91f0*/  BRA `(.L_x_116) ;  /* 0xffffffdc009c7947 */ /* 0x000fea000383ffff */
.L_x_125:
[----:B--2---:R2:W3:Y:S02]  /*9200*/  SYNCS.PHASECHK.TRANS64.TRYWAIT P0, [R2+URZ+0x80], R0 ;  /* 0x00008000020075a7 */ /* 0x0044e400080011ff */
[----:B---3--:R-:W-:Y:S05]  /*9210*/  @!P0 NANOSLEEP.SYNCS 0x989680 ;  /* 0x009896800000895d */ /* 0x008fea0003900000 */
[----:B------:R-:W3:Y:S02]  /*9220*/  @!P0 SYNCS.PHASECHK.TRANS64 P0, [R2+URZ+0x80], R0 ;  /* 0x00008000020085a7 */ /* 0x000ee400080010ff */
[----:B---3--:R-:W-:Y:S05]  /*9230*/  @!P0 BRA `(.L_x_125) ;  /* 0xfffffffc00f08947 */ /* 0x008fea000383ffff */
[----:B------:R-:W-:Y:S05]  /*9240*/  BRA `(.L_x_124) ;  /* 0xffffffe400e07947 */ /* 0x000fea000383ffff */
        .weak           $__internal_0_$__cuda_sm10x_tcgen05_guardrail_trap_col_being_dealloced_not_returned_by_alloc
        .type           $__internal_0_$__cuda_sm10x_tcgen05_guardrail_trap_col_being_dealloced_not_returned_by_alloc,@function
        .size           $__internal_0_$__cuda_sm10x_tcgen05_guardrail_trap_col_being_dealloced_not_returned_by_alloc,($__internal_1_$__cuda_sm10x_tcgen05_guardrail_trap_phase_invalid_during_alloc - $__internal_0_$__cuda_sm10x_tcgen05_guardrail_trap_col_being_dealloced_not_returned_by_alloc)
$__internal_0_$__cuda_sm10x_tcgen05_guardrail_trap_col_being_dealloced_not_returned_by_alloc:
[----:B------:R-:W-:Y:S05]  /*9250*/  BPT.TRAP 0x1 ;  /* 0x000000040000795c */ /* 0x000fea0000300000 */
[----:B------:R-:W-:-:S04]  /*9260*/  HFMA2 R3, -RZ, RZ, 0, 0 ;  /* 0x00000000ff037431 */ /* 0x000fc800000001ff */
[----:B------:R-:W-:Y:S05]  /*9270*/  RET.REL.NODEC R2 `(_ZN7cutlass13device_kernelINS_4gemm6kernel13GemmUniversalIN4cute5tupleIJiiiiEEENS1_10collective13CollectiveMmaINS1_35MainloopSm100TmaUmmaWarpSpecializedILi8ELi2ELi4ENS5_IJNS4_1CILi1EEESB_SB_EEEEENS5_IJNSA_ILi64EEENSA_ILi128EEENSA_ILi32EEEEEENS_10tfloat32_tENS5_IJlSB_lEEESI_SJ_NS4_8TiledMMAINS4_8MMA_AtomIJNS4_17SM100_MMA_TF32_SSISI_SI_fLi64ELi128ELNS4_4UMMA5MajorE0ELSO_0ELNSN_7ScaleInE0ELSP_0EEEEEENS4_6LayoutISC_NS5_IJNSA_ILi0EEEST_ST_EEEEENS5_IJNS4_10UnderscoreESW_SW_EEEEENS4_13SM90_TMA_LOADENS4_14ComposedLayoutINS4_7SwizzleILi3ELi4ELi3EEENS4_18smem_ptr_flag_bitsILi32EEENSS_INS5_IJNSA_ILi8EEESG_EEENS5_IJSG_SB_EEEEEEEvNS4_8identityESZ_S19_vS1A_EENS_8epilogue10collective18CollectiveEpilogueINS1C_23Sm100TmaWarpSpecializedILi4ELi2ELi16ELb1ELb0EEEJSH_NS5_IJNSS_ISE_SB_EENSS_ISG_SB_EEEEESI_SJ_SI_SJ_NS1C_6fusion15FusionCallbacksIS1G_NS1K_17LinearCombinationISI_fSI_fLNS_15FloatRoundStyleE2EEESH_S1J_JEEENS4_5SM1004TMEM4LOAD26SM100_TMEM_LOAD_16dp128b8xESZ_S19_NS4_17SM75_U32x4_LDSM_NENS4_14SM90_TMA_STOREES19_NS4_17SM90_U32x4_STSM_NENS4_39AutoVectorizingCopyWithAssumedAlignmentILi128EEEEEEvvEEEEvNT_6ParamsE) ;  /* 0xffffff6c02607950 */ /* 0x000fea0003c3ffff */
        .weak           $__internal_1_$__cuda_sm10x_tcgen05_guardrail_trap_phase_invalid_during_alloc
        .type           $__internal_1_$__cuda_sm10x_tcgen05_guardrail_trap_phase_invalid_during_alloc,@function
        .size           $__internal_1_$__cuda_sm10x_tcgen05_guardrail_trap_phase_invalid_during_alloc,($__internal_2_$__cuda_sm10x_tcgen05_guardrail_trap_unallocated_columns_being_dealloced - $__internal_1_$__cuda_sm10x_tcgen05_guardrail_trap_phase_invalid_during_alloc)
$__internal_1_$__cuda_sm10x_tcgen05_guardrail_trap_phase_invalid_during_alloc:
[----:B------:R-:W-:Y:S05]  /*9280*/  BPT.TRAP 0x1 ;  /* 0x000000040000795c */ /* 0x000fea0000300000 */
[----:B------:R-:W-:-:S04]  /*9290*/  MOV R3, 0x0 ;  /* 0x0000000000037802 */ /* 0x000fc80000000f00 */
[----:B------:R-:W-:Y:S05]  /*92a0*/  RET.REL.NODEC R2 `(_ZN7cutlass13device_kernelINS_4gemm6kernel13GemmUniversalIN4cute5tupleIJiiiiEEENS1_10collective13CollectiveMmaINS1_35MainloopSm100TmaUmmaWarpSpecializedILi8ELi2ELi4ENS5_IJNS4_1CILi1EEESB_SB_EEEEENS5_IJNSA_ILi64EEENSA_ILi128EEENSA_ILi32EEEEEENS_10tfloat32_tENS5_IJlSB_lEEESI_SJ_NS4_8TiledMMAINS4_8MMA_AtomIJNS4_17SM100_MMA_TF32_SSISI_SI_fLi64ELi128ELNS4_4UMMA5MajorE0ELSO_0ELNSN_7ScaleInE0ELSP_0EEEEEENS4_6LayoutISC_NS5_IJNSA_ILi0EEEST_ST_EEEEENS5_IJNS4_10UnderscoreESW_SW_EEEEENS4_13SM90_TMA_LOADENS4_14ComposedLayoutINS4_7SwizzleILi3ELi4ELi3EEENS4_18smem_ptr_flag_bitsILi32EEENSS_INS5_IJNSA_ILi8EEESG_EEENS5_IJSG_SB_EEEEEEEvNS4_8identityESZ_S19_vS1A_EENS_8epilogue10collective18CollectiveEpilogueINS1C_23Sm100TmaWarpSpecializedILi4ELi2ELi16ELb1ELb0EEEJSH_NS5_IJNSS_ISE_SB_EENSS_ISG_SB_EEEEESI_SJ_SI_SJ_NS1C_6fusion15FusionCallbacksIS1G_NS1K_17LinearCombinationISI_fSI_fLNS_15FloatRoundStyleE2EEESH_S1J_JEEENS4_5SM1004TMEM4LOAD26SM100_TMEM_LOAD_16dp128b8xESZ_S19_NS4_17SM75_U32x4_LDSM_NENS4_14SM90_TMA_STOREES19_NS4_17SM90_U32x4_STSM_NENS4_39AutoVectorizingCopyWithAssumedAlignmentILi128EEEEEEvvEEEEvNT_6ParamsE) ;  /* 0xffffff6c02547950 */ /* 0x000fea0003c3ffff */
        .weak           $__internal_2_$__cuda_sm10x_tcgen05_guardrail_trap_unallocated_columns_being_dealloced
        .type           $__internal_2_$__cuda_sm10x_tcgen05_guardrail_trap_unallocated_columns_being_dealloced,@function
        .size           $__internal_2_$__cuda_sm10x_tcgen05_guardrail_trap_unallocated_columns_being_dealloced,(.L_x_188 - $__internal_2_$__cuda_sm10x_tcgen05_guardrail_trap_unallocated_columns_being_dealloced)
$__internal_2_$__cuda_sm10x_tcgen05_guardrail_trap_unallocated_columns_being_dealloced:
[----:B------:R-:W-:Y:S05]  /*92b0*/  BPT.TRAP 0x1 ;  /* 0x000000040000795c */ /* 0x000fea0000300000 */
[----:B------:R-:W-:-:S04]  /*92c0*/  HFMA2 R3, -RZ, RZ, 0, 0 ;  /* 0x00000000ff037431 */ /* 0x000fc800000001ff */
[----:B------:R-:W-:Y:S05]  /*92d0*/  RET.REL.NODEC R2 `(_ZN7cutlass13device_kernelINS_4gemm6kernel13GemmUniversalIN4cute5tupleIJiiiiEEENS1_10collective13CollectiveMmaINS1_35MainloopSm100TmaUmmaWarpSpecializedILi8ELi2ELi4ENS5_IJNS4_1CILi1EEESB_SB_EEEEENS5_IJNSA_ILi64EEENSA_ILi128EEENSA_ILi32EEEEEENS_10tfloat32_tENS5_IJlSB_lEEESI_SJ_NS4_8TiledMMAINS4_8MMA_AtomIJNS4_17SM100_MMA_TF32_SSISI_SI_fLi64ELi128ELNS4_4UMMA5MajorE0ELSO_0ELNSN_7ScaleInE0ELSP_0EEEEEENS4_6LayoutISC_NS5_IJNSA_ILi0EEEST_ST_EEEEENS5_IJNS4_10UnderscoreESW_SW_EEEEENS4_13SM90_TMA_LOADENS4_14ComposedLayoutINS4_7SwizzleILi3ELi4ELi3EEENS4_18smem_ptr_flag_bitsILi32EEENSS_INS5_IJNSA_ILi8EEESG_EEENS5_IJSG_SB_EEEEEEEvNS4_8identityESZ_S19_vS1A_EENS_8epilogue10collective18CollectiveEpilogueINS1C_23Sm100TmaWarpSpecializedILi4ELi2ELi16ELb1ELb0EEEJSH_NS5_IJNSS_ISE_SB_EENSS_ISG_SB_EEEEESI_SJ_SI_SJ_NS1C_6fusion15FusionCallbacksIS1G_NS1K_17LinearCombinationISI_fSI_fLNS_15FloatRoundStyleE2EEESH_S1J_JEEENS4_5SM1004TMEM4LOAD26SM100_TMEM_LOAD_16dp128b8xESZ_S19_NS4_17SM75_U32x4_LDSM_NENS4_14SM90_TMA_STOREES19_NS4_17SM90_U32x4_STSM_NENS4_39AutoVectorizingCopyWithAssumedAlignmentILi128EEEEEEvvEEEEvNT_6ParamsE) ;  /* 0xffffff6c02487950 */ /* 0x000fea0003c3ffff */
.L_x_187:
[----:B------:R-:W-:-:S00]  /*92e0*/  BRA `(.L_x_187) ;  /* 0xfffffffc00fc7947 */ /* 0x000fc0000383ffff */
[----:B------:R-:W-:-:S00]  /*92f0*/  NOP ;  /* 0x0000000000007918 */ /* 0x000fc00000000000 */
        /* <DEDUP_REMOVED lines=8> */
.L_x_188:


//--------------------- .nv.global.init           --------------------------
	.section	.nv.global.init,"aw",@progbits
.nv.global.init:
	.type		$str$27,@object
	.size		$str$27,($str$28 - $str$27)
$str$27:
        /*0000*/ 	.byte	0x28, 0x61, 0x64, 0x64, 0x72, 0x65, 0x73, 0x73, 0x20, 0x26, 0x20, 0x6d, 0x61, 0x73, 0x6b, 0x29
        /*0010*/ 	.byte	0x20, 0x3d, 0x3d, 0x20, 0x30, 0x00
	.type		$str$28,@object
	.size		$str$28,($str$26 - $str$28)
$str$28:
        /*0016*/ 	.byte	0x2f, 0x74, 0x6d, 0x70, 0x2f, 0x63, 0x75, 0x74, 0x6c, 0x61, 0x73, 0x73, 0x5f, 0x73, 0x77, 0x65
        /*0026*/ 	.byte	0x65, 0x70, 0x5f, 0x73, 0x72, 0x63, 0x2f, 0x69, 0x6e, 0x63, 0x6c, 0x75, 0x64, 0x65, 0x2f, 0x63
        /*0036*/ 	.byte	0x75, 0x74, 0x65, 0x2f, 0x70, 0x6f, 0x69, 0x6e, 0x74, 0x65, 0x72, 0x5f, 0x66, 0x6c, 0x61, 0x67
        /*0046*/ 	.byte	0x67, 0x65, 0x64, 0x2e, 0x68, 0x70, 0x70, 0x00
	.type		$str$26,@object
	.size		$str$26,($str$25 - $str$26)
$str$26:
        /*004e*/ 	.byte	0x2f, 0x74, 0x6d, 0x70, 0x2f, 0x63, 0x75, 0x74, 0x6c, 0x61, 0x73, 0x73, 0x5f, 0x73, 0x77, 0x65
        /*005e*/ 	.byte	0x65, 0x70, 0x5f, 0x73, 0x72, 0x63, 0x2f, 0x69, 0x6e, 0x63, 0x6c, 0x75, 0x64, 0x65, 0x2f, 0x63
        /*006e*/ 	.byte	0x75, 0x74, 0x65, 0x2f, 0x61, 0x74, 0x6f, 0x6d, 0x2f, 0x63, 0x6f, 0x70, 0x79, 0x5f, 0x74, 0x72
        /*007e*/ 	.byte	0x61, 0x69, 0x74, 0x73, 0x5f, 0x73, 0x6d, 0x31, 0x30, 0x30, 0x2e, 0x68, 0x70, 0x70, 0x00
	.type		$str$25,@object
	.size		$str$25,(__unnamed_1 - $str$25)
$str$25:
        /*008d*/ 	.byte	0x28, 0x28, 0x75, 0x69, 0x6e, 0x74, 0x33, 0x32, 0x5f, 0x74, 0x28, 0x74, 0x68, 0x72, 0x65, 0x61
        /*009d*/ 	.byte	0x64, 0x49, 0x64, 0x78, 0x2e, 0x78, 0x29, 0x20, 0x2f, 0x20, 0x33, 0x32, 0x29, 0x20, 0x25, 0x20
        /*00ad*/ 	.byte	0x34, 0x29, 0x20, 0x3d, 0x3d, 0x20, 0x28, 0x28, 0x28, 0x74, 0x6d, 0x65, 0x6d, 0x5f, 0x61, 0x64
        /*00bd*/ 	.byte	0x64, 0x72, 0x20, 0x3e, 0x3e, 0x20, 0x31, 0x36, 0x29, 0x20, 0x2f, 0x20, 0x33, 0x32, 0x29, 0x20
        /*00cd*/ 	.byte	0x25, 0x20, 0x34, 0x29, 0x00
	.type		__unnamed_1,@object
	.size		__unnamed_1,(__unnamed_2 - __unnamed_1)
__unnamed_1:
        /*00d2*/ 	.byte	0x61, 0x75, 0x74, 0x6f, 0x20, 0x63, 0x75, 0x74, 0x65, 0x3a, 0x3a, 0x61, 0x73, 0x5f, 0x70, 0x6f
        /* <DEDUP_REMOVED lines=24> */
        /*0262*/ 	.byte	0x30, 0x34, 0x38, 0x3e, 0x3e, 0x3e, 0x3e, 0x5d, 0x00
	.type		__unnamed_2,@object
	.size		__unnamed_2,(.L_2 - __unnamed_2)
__unnamed_2:
        /* <DEDUP_REMOVED lines=45> */
        /*053b*/ 	.byte	0x3e, 0x3e, 0x3e, 0x5d, 0x00
.L_2:


//--------------------- .nv.shared._ZN7cutlass13device_kernelINS_4gemm6kernel13GemmUniversalIN4cute5tupleIJiiiiEEENS1_10collective13CollectiveMmaINS1_35MainloopSm100TmaUmmaWarpSpecializedILi8ELi2ELi4ENS5_IJNS4_1CILi1EEESB_SB_EEEEENS5_IJNSA_ILi64EEENSA_ILi128EEENSA_ILi32EEEEEENS_10tfloat32_tENS5_IJlSB_lEEESI_SJ_NS4_8TiledMMAINS4_8MMA_AtomIJNS4_17SM100_MMA_TF32_SSISI_SI_fLi64ELi128ELNS4_4UMMA5MajorE0ELSO_0ELNSN_7ScaleInE0ELSP_0EEEEEENS4_6LayoutISC_NS5_IJNSA_ILi0EEEST_ST_EEEEENS5_IJNS4_10UnderscoreESW_SW_EEEEENS4_13SM90_TMA_LOADENS4_14ComposedLayoutINS4_7SwizzleILi3ELi4ELi3EEENS4_18smem_ptr_flag_bitsILi32EEENSS_INS5_IJNSA_ILi8EEESG_EEENS5_IJSG_SB_EEEEEEEvNS4_8identityESZ_S19_vS1A_EENS_8epilogue10collective18CollectiveEpilogueINS1C_23Sm100TmaWarpSpecializedILi4ELi2ELi16ELb1ELb0EEEJSH_NS5_IJNSS_ISE_SB_EENSS_ISG_SB_EEEEESI_SJ_SI_SJ_NS1C_6fusion15FusionCallbacksIS1G_NS1K_17LinearCombinationISI_fSI_fLNS_15FloatRoundStyleE2EEESH_S1J_JEEENS4_5SM1004TMEM4LOAD26SM100_TMEM_LOAD_16dp128b8xESZ_S19_NS4_17SM75_U32x4_LDSM_NENS4_14SM90_TMA_STOREES19_NS4_17SM90_U32x4_STSM_NENS4_39AutoVectorizingCopyWithAssumedAlignmentILi128EEEEEEvvEEEEvNT_6ParamsE --------------------------
	.section	.nv.shared._ZN7cutlass13device_kernelINS_4gemm6kernel13GemmUniversalIN4cute5tupleIJiiiiEEENS1_10collective13CollectiveMmaINS1_35MainloopSm100TmaUmmaWarpSpecializedILi8ELi2ELi4ENS5_IJNS4_1CILi1EEESB_SB_EEEEENS5_IJNSA_ILi64EEENSA_ILi128EEENSA_ILi32EEEEEENS_10tfloat32_tENS5_IJlSB_lEEESI_SJ_NS4_8TiledMMAINS4_8MMA_AtomIJNS4_17SM100_MMA_TF32_SSISI_SI_fLi64ELi128ELNS4_4UMMA5MajorE0ELSO_0ELNSN_7ScaleInE0ELSP_0EEEEEENS4_6LayoutISC_NS5_IJNSA_ILi0EEEST_ST_EEEEENS5_IJNS4_10UnderscoreESW_SW_EEEEENS4_13SM90_TMA_LOADENS4_14ComposedLayoutINS4_7SwizzleILi3ELi4ELi3EEENS4_18smem_ptr_flag_bitsILi32EEENSS_INS5_IJNSA_ILi8EEESG_EEENS5_IJSG_SB_EEEEEEEvNS4_8identityESZ_S19_vS1A_EENS_8epilogue10collective18CollectiveEpilogueINS1C_23Sm100TmaWarpSpecializedILi4ELi2ELi16ELb1ELb0EEEJSH_NS5_IJNSS_ISE_SB_EENSS_ISG_SB_EEEEESI_SJ_SI_SJ_NS1C_6fusion15FusionCallbacksIS1G_NS1K_17LinearCombinationISI_fSI_fLNS_15FloatRoundStyleE2EEESH_S1J_JEEENS4_5SM1004TMEM4LOAD26SM100_TMEM_LOAD_16dp128b8xESZ_S19_NS4_17SM75_U32x4_LDSM_NENS4_14SM90_TMA_STOREES19_NS4_17SM90_U32x4_STSM_NENS4_39AutoVectorizingCopyWithAssumedAlignmentILi128EEEEEEvvEEEEvNT_6ParamsE,"aw",@nobits
	.sectionflags	@""
	.align	16
	.zero		1024


//--------------------- .nv.shared.reserved.0     --------------------------
	.section	.nv.shared.reserved.0,"aw",@nobits
	.weak		__nv_reservedSMEM_offset_0_alias
	.size		__nv_reservedSMEM_offset_0_alias, 0, 64
	.other		__nv_reservedSMEM_offset_0_alias,@"STO_CUDA_RESERVED_SHARED STV_DEFAULT"
__nv_reservedSMEM_offset_0_alias:
	.zero		0
.nv.shared.reserved.0:
	.zero		64
	.weak		__nv_reservedSMEM_tcgen05_partition
	.type		__nv_reservedSMEM_tcgen05_partition,@object
	.size		__nv_reservedSMEM_tcgen05_partition,(.L_0 - __nv_reservedSMEM_tcgen05_partition)
__nv_reservedSMEM_tcgen05_partition:
	.zero		32
.L_0:


//--------------------- .nv.global                --------------------------
	.section	.nv.global,"aw",@nobits
.nv.global:
	.type		_ZN40_INTERNAL_4cce9bcc_4_k_cu_257f7469_248514cute1_E,@object
	.size		_ZN40_INTERNAL_4cce9bcc_4_k_cu_257f7469_248514cute1_E,(_ZN40_INTERNAL_4cce9bcc_4_k_cu_257f7469_248514cuda3std3__45__cpo6cbeginE - _ZN40_INTERNAL_4cce9bcc_4_k_cu_257f7469_248514cute1_E)
_ZN40_INTERNAL_4cce9bcc_4_k_cu_257f7469_248514cute1_E:
	.zero		1
	.type		_ZN40_INTERNAL_4cce9bcc_4_k_cu_257f7469_248514cuda3std3__45__cpo6cbeginE,@object
	.size		_ZN40_INTERNAL_4cce9bcc_4_k_cu_257f7469_248514cuda3std3__45__cpo6cbeginE,(_ZN40_INTERNAL_4cce9bcc_4_k_cu_257f7469_248514cuda3std3__48in_placeE - _ZN40_INTERNAL_4cce9bcc_4_k_cu_257f7469_248514cuda3std3__45__cpo6cbeginE)
_ZN40_INTERNAL_4cce9bcc_4_k_cu_257f7469_248514cuda3std3__45__cpo6cbeginE:
	.zero		1
	.type		_ZN40_INTERNAL_4cce9bcc_4_k_cu_257f7469_248514cuda3std3__48in_placeE,@object
	.size		_ZN40_INTERNAL_4cce9bcc_4_k_cu_257f7469_248514cuda3std3__48in_placeE,(_ZN40_INTERNAL_4cce9bcc_4_k_cu_257f7469_248514cuda3std6ranges3__45__cpo9iter_moveE - _ZN40_INTERNAL_4cce9bcc_4_k_cu_257f7469_248514cuda3std3__48in_placeE)
_ZN40_INTERNAL_4cce9bcc_4_k_cu_257f7469_248514cuda3std3__48in_placeE:
	.zero		1
	.type		_ZN40_INTERNAL_4cce9bcc_4_k_cu_257f7469_248514cuda3std6ranges3__45__cpo9iter_moveE,@object
	.size		_ZN40_INTERNAL_4cce9bcc_4_k_cu_257f7469_248514cuda3std6ranges3__45__cpo9iter_moveE,(_ZN40_INTERNAL_4cce9bcc_4_k_cu_257f7469_248514cuda3std3__45__cpo5beginE - _ZN40_INTERNAL_4cce9bcc_4_k_cu_257f7469_248514cuda3std6ranges3__45__cpo9iter_moveE)
_ZN40_INTERNAL_4cce9bcc_4_k_cu_257f7469_248514cuda3std6ranges3__45__cpo9iter_moveE:
	.zero		1
	.type		_ZN40_INTERNAL_4cce9bcc_4_k_cu_257f7469_248514cuda3std3__45__cpo5beginE,@object
	.size		_ZN40_INTERNAL_4cce9bcc_4_k_cu_257f7469_248514cuda3std3__45__cpo5beginE,(_ZN40_INTERNAL_4cce9bcc_4_k_cu_257f7469_248514cuda3std3__442_GLOBAL__N__4cce9bcc_4_k_cu_257f7469_248516ignoreE - _ZN40_INTERNAL_4cce9bcc_4_k_cu_257f7469_248514cuda3std3__45__cpo5beginE)
_ZN40_INTERNAL_4cce9bcc_4_k_cu_257f7469_248514cuda3std3__45__cpo5beginE:
	.zero		1
	.type		_ZN40_INTERNAL_4cce9bcc_4_k_cu_257f7469_248514cuda3std3__442_GLOBAL__N__4cce9bcc_4_k_cu_257f7469_248516ignoreE,@object
	.size		_ZN40_INTERNAL_4cce9bcc_4_k_cu_257f7469_248514cuda3std3__442_GLOBAL__N__4cce9bcc_4_k_cu_257f7469_248516ignoreE,(_ZN40_INTERNAL_4cce9bcc_4_k_cu_257f7469_248514cute7productE - _ZN40_INTERNAL_4cce9bcc_4_k_cu_257f7469_248514cuda3std3__442_GLOBAL__N__4cce9bcc_4_k_cu_257f7469_248516ignoreE)
_ZN40_INTERNAL_4cce9bcc_4_k_cu_257f7469_248514cuda3std3__442_GLOBAL__N__4cce9bcc_4_k_cu_257f7469_248516ignoreE:
	.zero		1
	.type		_ZN40_INTERNAL_4cce9bcc_4_k_cu_257f7469_248514cute7productE,@object
	.size		_ZN40_INTERNAL_4cce9bcc_4_k_cu_257f7469_248514cute7productE,(_ZN40_INTERNAL_4cce9bcc_4_k_cu_257f7469_248514cuda3std3__45__cpo3endE - _ZN40_INTERNAL_4cce9bcc_4_k_cu_257f7469_248514cute7productE)
_ZN40_INTERNAL_4cce9bcc_4_k_cu_257f7469_248514cute7productE:
	.zero		1
	.type		_ZN40_INTERNAL_4cce9bcc_4_k_cu_257f7469_248514cuda3std3__45__cpo3endE,@object
	.size		_ZN40_INTERNAL_4cce9bcc_4_k_cu_257f7469_248514cuda3std3__45__cpo3endE,(_ZN40_INTERNAL_4cce9bcc_4_k_cu_257f7469_248514cuda3std3__419piecewise_constructE - _ZN40_INTERNAL_4cce9bcc_4_k_cu_257f7469_248514cuda3std3__45__cpo3endE)
_ZN40_INTERNAL_4cce9bcc_4_k_cu_257f7469_248514cuda3std3__45__cpo3endE:
	.zero		1
	.type		_ZN40_INTERNAL_4cce9bcc_4_k_cu_257f7469_248514cuda3std3__419piecewise_constructE,@object
	.size		_ZN40_INTERNAL_4cce9bcc_4_k_cu_257f7469_248514cuda3std3__419piecewise_constructE,(_ZN40_INTERNAL_4cce9bcc_4_k_cu_257f7469_248514cuda3std3__45__cpo4cendE - _ZN40_INTERNAL_4cce9bcc_4_k_cu_257f7469_248514cuda3std3__419piecewise_constructE)
_ZN40_INTERNAL_4cce9bcc_4_k_cu_257f7469_248514cuda3std3__419piecewise_constructE:
	.zero		1
	.type		_ZN40_INTERNAL_4cce9bcc_4_k_cu_257f7469_248514cuda3std3__45__cpo4cendE,@object
	.size		_ZN40_INTERNAL_4cce9bcc_4_k_cu_257f7469_248514cuda3std3__45__cpo4cendE,(_ZN40_INTERNAL_4cce9bcc_4_k_cu_257f7469_248514cuda3std6ranges3__45__cpo4swapE - _ZN40_INTERNAL_4cce9bcc_4_k_cu_257f7469_248514cuda3std3__45__cpo4cendE)
_ZN40_INTERNAL_4cce9bcc_4_k_cu_257f7469_248514cuda3std3__45__cpo4cendE:
	.zero		1
	.type		_ZN40_INTERNAL_4cce9bcc_4_k_cu_257f7469_248514cuda3std6ranges3__45__cpo4swapE,@object
	.size		_ZN40_INTERNAL_4cce9bcc_4_k_cu_257f7469_248514cuda3std6ranges3__45__cpo4swapE,(.L_10 - _ZN40_INTERNAL_4cce9bcc_4_k_cu_257f7469_248514cuda3std6ranges3__45__cpo4swapE)
_ZN40_INTERNAL_4cce9bcc_4_k_cu_257f7469_248514cuda3std6ranges3__45__cpo4swapE:
	.zero		1
.L_10:


//--------------------- .nv.constant0._ZN7cutlass13device_kernelINS_4gemm6kernel13GemmUniversalIN4cute5tupleIJiiiiEEENS1_10collective13CollectiveMmaINS1_35MainloopSm100TmaUmmaWarpSpecializedILi8ELi2ELi4ENS5_IJNS4_1CILi1EEESB_SB_EEEEENS5_IJNSA_ILi64EEENSA_ILi128EEENSA_ILi32EEEEEENS_10tfloat32_tENS5_IJlSB_lEEESI_SJ_NS4_8TiledMMAINS4_8MMA_AtomIJNS4_17SM100_MMA_TF32_SSISI_SI_fLi64ELi128ELNS4_4UMMA5MajorE0ELSO_0ELNSN_7ScaleInE0ELSP_0EEEEEENS4_6LayoutISC_NS5_IJNSA_ILi0EEEST_ST_EEEEENS5_IJNS4_10UnderscoreESW_SW_EEEEENS4_13SM90_TMA_LOADENS4_14ComposedLayoutINS4_7SwizzleILi3ELi4ELi3EEENS4_18smem_ptr_flag_bitsILi32EEENSS_INS5_IJNSA_ILi8EEESG_EEENS5_IJSG_SB_EEEEEEEvNS4_8identityESZ_S19_vS1A_EENS_8epilogue10collective18CollectiveEpilogueINS1C_23Sm100TmaWarpSpecializedILi4ELi2ELi16ELb1ELb0EEEJSH_NS5_IJNSS_ISE_SB_EENSS_ISG_SB_EEEEESI_SJ_SI_SJ_NS1C_6fusion15FusionCallbacksIS1G_NS1K_17LinearCombinationISI_fSI_fLNS_15FloatRoundStyleE2EEESH_S1J_JEEENS4_5SM1004TMEM4LOAD26SM100_TMEM_LOAD_16dp128b8xESZ_S19_NS4_17SM75_U32x4_LDSM_NENS4_14SM90_TMA_STOREES19_NS4_17SM90_U32x4_STSM_NENS4_39AutoVectorizingCopyWithAssumedAlignmentILi128EEEEEEvvEEEEvNT_6ParamsE --------------------------
	.section	.nv.constant0._ZN7cutlass13device_kernelINS_4gemm6kernel13GemmUniversalIN4cute5tupleIJiiiiEEENS1_10collective13CollectiveMmaINS1_35MainloopSm100TmaUmmaWarpSpecializedILi8ELi2ELi4ENS5_IJNS4_1CILi1EEESB_SB_EEEEENS5_IJNSA_ILi64EEENSA_ILi128EEENSA_ILi32EEEEEENS_10tfloat32_tENS5_IJlSB_lEEESI_SJ_NS4_8TiledMMAINS4_8MMA_AtomIJNS4_17SM100_MMA_TF32_SSISI_SI_fLi64ELi128ELNS4_4UMMA5MajorE0ELSO_0ELNSN_7ScaleInE0ELSP_0EEEEEENS4_6LayoutISC_NS5_IJNSA_ILi0EEEST_ST_EEEEENS5_IJNS4_10UnderscoreESW_SW_EEEEENS4_13SM90_TMA_LOADENS4_14ComposedLayoutINS4_7SwizzleILi3ELi4ELi3EEENS4_18smem_ptr_flag_bitsILi32EEENSS_INS5_IJNSA_ILi8EEESG_EEENS5_IJSG_SB_EEEEEEEvNS4_8identityESZ_S19_vS1A_EENS_8epilogue10collective18CollectiveEpilogueINS1C_23Sm100TmaWarpSpecializedILi4ELi2ELi16ELb1ELb0EEEJSH_NS5_IJNSS_ISE_SB_EENSS_ISG_SB_EEEEESI_SJ_SI_SJ_NS1C_6fusion15FusionCallbacksIS1G_NS1K_17LinearCombinationISI_fSI_fLNS_15FloatRoundStyleE2EEESH_S1J_JEEENS4_5SM1004TMEM4LOAD26SM100_TMEM_LOAD_16dp128b8xESZ_S19_NS4_17SM75_U32x4_LDSM_NENS4_14SM90_TMA_STOREES19_NS4_17SM90_U32x4_STSM_NENS4_39AutoVectorizingCopyWithAssumedAlignmentILi128EEEEEEvvEEEEvNT_6ParamsE,"a",@progbits
	.sectionflags	@""
	.align	4
.nv.constant0._ZN7cutlass13device_kernelINS_4gemm6kernel13GemmUniversalIN4cute5tupleIJiiiiEEENS1_10collective13CollectiveMmaINS1_35MainloopSm100TmaUmmaWarpSpecializedILi8ELi2ELi4ENS5_IJNS4_1CILi1EEESB_SB_EEEEENS5_IJNSA_ILi64EEENSA_ILi128EEENSA_ILi32EEEEEENS_10tfloat32_tENS5_IJlSB_lEEESI_SJ_NS4_8TiledMMAINS4_8MMA_AtomIJNS4_17SM100_MMA_TF32_SSISI_SI_fLi64ELi128ELNS4_4UMMA5MajorE0ELSO_0ELNSN_7ScaleInE0ELSP_0EEEEEENS4_6LayoutISC_NS5_IJNSA_ILi0EEEST_ST_EEEEENS5_IJNS4_10UnderscoreESW_SW_EEEEENS4_13SM90_TMA_LOADENS4_14ComposedLayoutINS4_7SwizzleILi3ELi4ELi3EEENS4_18smem_ptr_flag_bitsILi32EEENSS_INS5_IJNSA_ILi8EEESG_EEENS5_IJSG_SB_EEEEEEEvNS4_8identityESZ_S19_vS1A_EENS_8epilogue10collective18CollectiveEpilogueINS1C_23Sm100TmaWarpSpecializedILi4ELi2ELi16ELb1ELb0EEEJSH_NS5_IJNSS_ISE_SB_EENSS_ISG_SB_EEEEESI_SJ_SI_SJ_NS1C_6fusion15FusionCallbacksIS1G_NS1K_17LinearCombinationISI_fSI_fLNS_15FloatRoundStyleE2EEESH_S1J_JEEENS4_5SM1004TMEM4LOAD26SM100_TMEM_LOAD_16dp128b8xESZ_S19_NS4_17SM75_U32x4_LDSM_NENS4_14SM90_TMA_STOREES19_NS4_17SM90_U32x4_STSM_NENS4_39AutoVectorizingCopyWithAssumedAlignmentILi128EEEEEEvvEEEEvNT_6ParamsE:
	.zero		2944


//--------------------- SYMBOLS --------------------------

	.type		.nv.reservedSmem.offset0,@object
	.size		.nv.reservedSmem.offset0,0x4
	.type		.nv.reservedSmem.cap,@object
	.size		.nv.reservedSmem.cap,0x4
	.type		__assertfail,@function
